//
// Generated by NVIDIA NVVM Compiler
//
// Compiler Build ID: CL-36424714
// Cuda compilation tools, release 13.0, V13.0.88
// Based on NVVM 20.0.0
//

.version 9.0
.target sm_100
.address_size 64

	// .globl	_Z3addiffPfS_S_

.visible .entry _Z3addiffPfS_S_(
	.param .u32 _Z3addiffPfS_S__param_0,
	.param .f32 _Z3addiffPfS_S__param_1,
	.param .f32 _Z3addiffPfS_S__param_2,
	.param .u64 .ptr .align 1 _Z3addiffPfS_S__param_3,
	.param .u64 .ptr .align 1 _Z3addiffPfS_S__param_4,
	.param .u64 .ptr .align 1 _Z3addiffPfS_S__param_5
)
{
	.reg .pred 	%p<7>;
	.reg .b32 	%r<31>;
	.reg .b32 	%f<23>;
	.reg .b64 	%rd<25>;

	ld.param.u32 	%r12, [_Z3addiffPfS_S__param_0];
	ld.param.f32 	%f1, [_Z3addiffPfS_S__param_1];
	ld.param.f32 	%f2, [_Z3addiffPfS_S__param_2];
	ld.param.u64 	%rd4, [_Z3addiffPfS_S__param_3];
	ld.param.u64 	%rd5, [_Z3addiffPfS_S__param_4];
	ld.param.u64 	%rd6, [_Z3addiffPfS_S__param_5];
	cvta.to.global.u64 	%rd1, %rd6;
	cvta.to.global.u64 	%rd2, %rd5;
	cvta.to.global.u64 	%rd3, %rd4;
	mov.u32 	%r13, %ctaid.x;
	mov.u32 	%r14, %ntid.x;
	mov.u32 	%r15, %tid.x;
	mad.lo.s32 	%r29, %r13, %r14, %r15;
	mov.u32 	%r16, %nctaid.x;
	mul.lo.s32 	%r2, %r14, %r16;
	setp.ge.s32 	%p1, %r29, %r12;
	@%p1 bra 	$L__BB0_7;
	add.s32 	%r17, %r29, %r2;
	max.s32 	%r18, %r12, %r17;
	setp.lt.s32 	%p2, %r17, %r12;
	selp.u32 	%r19, 1, 0, %p2;
	add.s32 	%r20, %r17, %r19;
	sub.s32 	%r21, %r18, %r20;
	div.u32 	%r22, %r21, %r2;
	add.s32 	%r3, %r22, %r19;
	and.b32  	%r23, %r3, 3;
	setp.eq.s32 	%p3, %r23, 3;
	@%p3 bra 	$L__BB0_4;
	add.s32 	%r24, %r3, 1;
	and.b32  	%r25, %r24, 3;
	neg.s32 	%r27, %r25;
$L__BB0_3:
	.pragma "nounroll";
	mul.wide.s32 	%rd7, %r29, 4;
	add.s64 	%rd8, %rd1, %rd7;
	add.s64 	%rd9, %rd2, %rd7;
	add.s64 	%rd10, %rd3, %rd7;
	ld.global.f32 	%f3, [%rd10];
	ld.global.f32 	%f4, [%rd9];
	mul.f32 	%f5, %f2, %f4;
	fma.rn.f32 	%f6, %f1, %f3, %f5;
	st.global.f32 	[%rd8], %f6;
	add.s32 	%r29, %r29, %r2;
	add.s32 	%r27, %r27, 1;
	setp.ne.s32 	%p4, %r27, 0;
	@%p4 bra 	$L__BB0_3;
$L__BB0_4:
	setp.lt.u32 	%p5, %r3, 3;
	@%p5 bra 	$L__BB0_7;
	mul.wide.s32 	%rd15, %r2, 4;
	shl.b32 	%r26, %r2, 2;
$L__BB0_6:
	mul.wide.s32 	%rd11, %r29, 4;
	add.s64 	%rd12, %rd3, %rd11;
	ld.global.f32 	%f7, [%rd12];
	add.s64 	%rd13, %rd2, %rd11;
	ld.global.f32 	%f8, [%rd13];
	mul.f32 	%f9, %f2, %f8;
	fma.rn.f32 	%f10, %f1, %f7, %f9;
	add.s64 	%rd14, %rd1, %rd11;
	st.global.f32 	[%rd14], %f10;
	add.s64 	%rd16, %rd12, %rd15;
	ld.global.f32 	%f11, [%rd16];
	add.s64 	%rd17, %rd13, %rd15;
	ld.global.f32 	%f12, [%rd17];
	mul.f32 	%f13, %f2, %f12;
	fma.rn.f32 	%f14, %f1, %f11, %f13;
	add.s64 	%rd18, %rd14, %rd15;
	st.global.f32 	[%rd18], %f14;
	add.s64 	%rd19, %rd16, %rd15;
	ld.global.f32 	%f15, [%rd19];
	add.s64 	%rd20, %rd17, %rd15;
	ld.global.f32 	%f16, [%rd20];
	mul.f32 	%f17, %f2, %f16;
	fma.rn.f32 	%f18, %f1, %f15, %f17;
	add.s64 	%rd21, %rd18, %rd15;
	st.global.f32 	[%rd21], %f18;
	add.s64 	%rd22, %rd19, %rd15;
	ld.global.f32 	%f19, [%rd22];
	add.s64 	%rd23, %rd20, %rd15;
	ld.global.f32 	%f20, [%rd23];
	mul.f32 	%f21, %f2, %f20;
	fma.rn.f32 	%f22, %f1, %f19, %f21;
	add.s64 	%rd24, %rd21, %rd15;
	st.global.f32 	[%rd24], %f22;
	add.s32 	%r29, %r26, %r29;
	setp.lt.s32 	%p6, %r29, %r12;
	@%p6 bra 	$L__BB0_6;
$L__BB0_7:
	ret;

}
	// .globl	_Z4initifPf
.visible .entry _Z4initifPf(
	.param .u32 _Z4initifPf_param_0,
	.param .f32 _Z4initifPf_param_1,
	.param .u64 .ptr .align 1 _Z4initifPf_param_2
)
{
	.reg .pred 	%p<7>;
	.reg .b32 	%r<31>;
	.reg .b32 	%f<2>;
	.reg .b64 	%rd<11>;

	ld.param.u32 	%r12, [_Z4initifPf_param_0];
	ld.param.f32 	%f1, [_Z4initifPf_param_1];
	ld.param.u64 	%rd2, [_Z4initifPf_param_2];
	cvta.to.global.u64 	%rd1, %rd2;
	mov.u32 	%r13, %ctaid.x;
	mov.u32 	%r14, %ntid.x;
	mov.u32 	%r15, %tid.x;
	mad.lo.s32 	%r29, %r13, %r14, %r15;
	mov.u32 	%r16, %nctaid.x;
	mul.lo.s32 	%r2, %r14, %r16;
	setp.ge.s32 	%p1, %r29, %r12;
	@%p1 bra 	$L__BB1_7;
	add.s32 	%r17, %r29, %r2;
	max.s32 	%r18, %r12, %r17;
	setp.lt.s32 	%p2, %r17, %r12;
	selp.u32 	%r19, 1, 0, %p2;
	add.s32 	%r20, %r17, %r19;
	sub.s32 	%r21, %r18, %r20;
	div.u32 	%r22, %r21, %r2;
	add.s32 	%r3, %r22, %r19;
	and.b32  	%r23, %r3, 3;
	setp.eq.s32 	%p3, %r23, 3;
	@%p3 bra 	$L__BB1_4;
	add.s32 	%r24, %r3, 1;
	and.b32  	%r25, %r24, 3;
	neg.s32 	%r27, %r25;
$L__BB1_3:
	.pragma "nounroll";
	mul.wide.s32 	%rd3, %r29, 4;
	add.s64 	%rd4, %rd1, %rd3;
	st.global.f32 	[%rd4], %f1;
	add.s32 	%r29, %r29, %r2;
	add.s32 	%r27, %r27, 1;
	setp.ne.s32 	%p4, %r27, 0;
	@%p4 bra 	$L__BB1_3;
$L__BB1_4:
	setp.lt.u32 	%p5, %r3, 3;
	@%p5 bra 	$L__BB1_7;
	mul.wide.s32 	%rd7, %r2, 4;
	shl.b32 	%r26, %r2, 2;
$L__BB1_6:
	mul.wide.s32 	%rd5, %r29, 4;
	add.s64 	%rd6, %rd1, %rd5;
	st.global.f32 	[%rd6], %f1;
	add.s64 	%rd8, %rd6, %rd7;
	st.global.f32 	[%rd8], %f1;
	add.s64 	%rd9, %rd8, %rd7;
	st.global.f32 	[%rd9], %f1;
	add.s64 	%rd10, %rd9, %rd7;
	st.global.f32 	[%rd10], %f1;
	add.s32 	%r29, %r26, %r29;
	setp.lt.s32 	%p6, %r29, %r12;
	@%p6 bra 	$L__BB1_6;
$L__BB1_7:
	ret;

}
	// .globl	_Z6osszegiPfS_
.visible .entry _Z6osszegiPfS_(
	.param .u32 _Z6osszegiPfS__param_0,
	.param .u64 .ptr .align 1 _Z6osszegiPfS__param_1,
	.param .u64 .ptr .align 1 _Z6osszegiPfS__param_2
)
{
	.reg .pred 	%p<7>;
	.reg .b32 	%r<31>;
	.reg .b32 	%f<16>;
	.reg .b64 	%rd<18>;

	ld.param.u32 	%r12, [_Z6osszegiPfS__param_0];
	ld.param.u64 	%rd3, [_Z6osszegiPfS__param_1];
	ld.param.u64 	%rd4, [_Z6osszegiPfS__param_2];
	cvta.to.global.u64 	%rd1, %rd4;
	cvta.to.global.u64 	%rd2, %rd3;
	mov.u32 	%r13, %ctaid.x;
	mov.u32 	%r14, %ntid.x;
	mov.u32 	%r15, %tid.x;
	mad.lo.s32 	%r29, %r13, %r14, %r15;
	mov.u32 	%r16, %nctaid.x;
	mul.lo.s32 	%r2, %r14, %r16;
	setp.ge.s32 	%p1, %r29, %r12;
	@%p1 bra 	$L__BB2_7;
	add.s32 	%r17, %r29, %r2;
	max.s32 	%r18, %r12, %r17;
	setp.lt.s32 	%p2, %r17, %r12;
	selp.u32 	%r19, 1, 0, %p2;
	add.s32 	%r20, %r17, %r19;
	sub.s32 	%r21, %r18, %r20;
	div.u32 	%r22, %r21, %r2;
	add.s32 	%r3, %r22, %r19;
	and.b32  	%r23, %r3, 3;
	setp.eq.s32 	%p3, %r23, 3;
	@%p3 bra 	$L__BB2_4;
	add.s32 	%r24, %r3, 1;
	and.b32  	%r25, %r24, 3;
	neg.s32 	%r27, %r25;
$L__BB2_3:
	.pragma "nounroll";
	mul.wide.s32 	%rd5, %r29, 4;
	add.s64 	%rd6, %rd1, %rd5;
	add.s64 	%rd7, %rd2, %rd5;
	ld.global.f32 	%f1, [%rd7];
	ld.global.f32 	%f2, [%rd6];
	add.f32 	%f3, %f1, %f2;
	st.global.f32 	[%rd6], %f3;
	add.s32 	%r29, %r29, %r2;
	add.s32 	%r27, %r27, 1;
	setp.ne.s32 	%p4, %r27, 0;
	@%p4 bra 	$L__BB2_3;
$L__BB2_4:
	setp.lt.u32 	%p5, %r3, 3;
	@%p5 bra 	$L__BB2_7;
	mul.wide.s32 	%rd11, %r2, 4;
	shl.b32 	%r26, %r2, 2;
$L__BB2_6:
	mul.wide.s32 	%rd8, %r29, 4;
	add.s64 	%rd9, %rd2, %rd8;
	ld.global.f32 	%f4, [%rd9];
	add.s64 	%rd10, %rd1, %rd8;
	ld.global.f32 	%f5, [%rd10];
	add.f32 	%f6, %f4, %f5;
	st.global.f32 	[%rd10], %f6;
	add.s64 	%rd12, %rd9, %rd11;
	ld.global.f32 	%f7, [%rd12];
	add.s64 	%rd13, %rd10, %rd11;
	ld.global.f32 	%f8, [%rd13];
	add.f32 	%f9, %f7, %f8;
	st.global.f32 	[%rd13], %f9;
	add.s64 	%rd14, %rd12, %rd11;
	ld.global.f32 	%f10, [%rd14];
	add.s64 	%rd15, %rd13, %rd11;
	ld.global.f32 	%f11, [%rd15];
	add.f32 	%f12, %f10, %f11;
	st.global.f32 	[%rd15], %f12;
	add.s64 	%rd16, %rd14, %rd11;
	ld.global.f32 	%f13, [%rd16];
	add.s64 	%rd17, %rd15, %rd11;
	ld.global.f32 	%f14, [%rd17];
	add.f32 	%f15, %f13, %f14;
	st.global.f32 	[%rd17], %f15;
	add.s32 	%r29, %r26, %r29;
	setp.lt.s32 	%p6, %r29, %r12;
	@%p6 bra 	$L__BB2_6;
$L__BB2_7:
	ret;

}
	// .globl	_Z4kiiriPi
.visible .entry _Z4kiiriPi(
	.param .u32 _Z4kiiriPi_param_0,
	.param .u64 .ptr .align 1 _Z4kiiriPi_param_1
)
{
	.reg .pred 	%p<7>;
	.reg .b32 	%r<31>;
	.reg .b64 	%rd<11>;

	ld.param.u32 	%r13, [_Z4kiiriPi_param_0];
	ld.param.u64 	%rd2, [_Z4kiiriPi_param_1];
	cvta.to.global.u64 	%rd1, %rd2;
	mov.u32 	%r1, %ctaid.x;
	mov.u32 	%r14, %ntid.x;
	mov.u32 	%r15, %tid.x;
	mad.lo.s32 	%r29, %r1, %r14, %r15;
	mov.u32 	%r16, %nctaid.x;
	mul.lo.s32 	%r3, %r14, %r16;
	setp.ge.s32 	%p1, %r29, %r13;
	@%p1 bra 	$L__BB3_7;
	add.s32 	%r17, %r29, %r3;
	max.s32 	%r18, %r13, %r17;
	setp.lt.s32 	%p2, %r17, %r13;
	selp.u32 	%r19, 1, 0, %p2;
	add.s32 	%r20, %r17, %r19;
	sub.s32 	%r21, %r18, %r20;
	div.u32 	%r22, %r21, %r3;
	add.s32 	%r4, %r22, %r19;
	and.b32  	%r23, %r4, 3;
	setp.eq.s32 	%p3, %r23, 3;
	@%p3 bra 	$L__BB3_4;
	add.s32 	%r24, %r4, 1;
	and.b32  	%r25, %r24, 3;
	neg.s32 	%r27, %r25;
$L__BB3_3:
	.pragma "nounroll";
	mul.wide.s32 	%rd3, %r29, 4;
	add.s64 	%rd4, %rd1, %rd3;
	st.global.u32 	[%rd4], %r1;
	add.s32 	%r29, %r29, %r3;
	add.s32 	%r27, %r27, 1;
	setp.ne.s32 	%p4, %r27, 0;
	@%p4 bra 	$L__BB3_3;
$L__BB3_4:
	setp.lt.u32 	%p5, %r4, 3;
	@%p5 bra 	$L__BB3_7;
	mul.wide.s32 	%rd7, %r3, 4;
	shl.b32 	%r26, %r3, 2;
$L__BB3_6:
	mul.wide.s32 	%rd5, %r29, 4;
	add.s64 	%rd6, %rd1, %rd5;
	st.global.u32 	[%rd6], %r1;
	add.s64 	%rd8, %rd6, %rd7;
	st.global.u32 	[%rd8], %r1;
	add.s64 	%rd9, %rd8, %rd7;
	st.global.u32 	[%rd9], %r1;
	add.s64 	%rd10, %rd9, %rd7;
	st.global.u32 	[%rd10], %r1;
	add.s32 	%r29, %r26, %r29;
	setp.lt.s32 	%p6, %r29, %r13;
	@%p6 bra 	$L__BB3_6;
$L__BB3_7:
	ret;

}
	// .globl	_Z13toltessurusegiiiPiPPf
.visible .entry _Z13toltessurusegiiiPiPPf(
	.param .u32 _Z13toltessurusegiiiPiPPf_param_0,
	.param .u32 _Z13toltessurusegiiiPiPPf_param_1,
	.param .u32 _Z13toltessurusegiiiPiPPf_param_2,
	.param .u64 .ptr .align 1 _Z13toltessurusegiiiPiPPf_param_3,
	.param .u64 .ptr .align 1 _Z13toltessurusegiiiPiPPf_param_4
)
{
	.reg .pred 	%p<7>;
	.reg .b32 	%r<22>;
	.reg .b32 	%f<3>;
	.reg .b64 	%rd<13>;

	ld.param.u32 	%r11, [_Z13toltessurusegiiiPiPPf_param_1];
	ld.param.u32 	%r12, [_Z13toltessurusegiiiPiPPf_param_2];
	ld.param.u64 	%rd4, [_Z13toltessurusegiiiPiPPf_param_3];
	ld.param.u64 	%rd5, [_Z13toltessurusegiiiPiPPf_param_4];
	mov.u32 	%r13, %ctaid.x;
	mov.u32 	%r1, %ntid.x;
	mov.u32 	%r14, %tid.x;
	mad.lo.s32 	%r20, %r13, %r1, %r14;
	setp.ge.s32 	%p1, %r20, %r12;
	@%p1 bra 	$L__BB4_6;
	add.s32 	%r15, %r11, %r12;
	add.s32 	%r16, %r15, -1;
	div.s32 	%r3, %r16, %r12;
	mov.u32 	%r17, %nctaid.x;
	mul.lo.s32 	%r4, %r1, %r17;
	cvta.to.global.u64 	%rd1, %rd5;
	cvta.to.global.u64 	%rd2, %rd4;
$L__BB4_2:
	setp.lt.s32 	%p2, %r3, 1;
	mul.lo.s32 	%r21, %r20, %r3;
	setp.ge.s32 	%p3, %r21, %r11;
	or.pred  	%p4, %p2, %p3;
	@%p4 bra 	$L__BB4_5;
	mul.wide.s32 	%rd6, %r20, 8;
	add.s64 	%rd3, %rd1, %rd6;
	add.s32 	%r18, %r21, %r3;
	min.s32 	%r7, %r18, %r11;
$L__BB4_4:
	mul.wide.s32 	%rd7, %r21, 4;
	add.s64 	%rd8, %rd2, %rd7;
	ld.global.u64 	%rd9, [%rd3];
	cvta.to.global.u64 	%rd10, %rd9;
	ld.global.u32 	%r19, [%rd8];
	mul.wide.s32 	%rd11, %r19, 4;
	add.s64 	%rd12, %rd10, %rd11;
	ld.global.f32 	%f1, [%rd12];
	add.f32 	%f2, %f1, 0f3F800000;
	st.global.f32 	[%rd12], %f2;
	add.s32 	%r21, %r21, 1;
	setp.lt.s32 	%p5, %r21, %r7;
	@%p5 bra 	$L__BB4_4;
$L__BB4_5:
	add.s32 	%r20, %r20, %r4;
	setp.lt.s32 	%p6, %r20, %r12;
	@%p6 bra 	$L__BB4_2;
$L__BB4_6:
	ret;

}
	// .globl	_Z8ciklikusfiPf
.visible .entry _Z8ciklikusfiPf(
	.param .f32 _Z8ciklikusfiPf_param_0,
	.param .u32 _Z8ciklikusfiPf_param_1,
	.param .u64 .ptr .align 1 _Z8ciklikusfiPf_param_2
)
{
	.reg .pred 	%p<7>;
	.reg .b32 	%r<11>;
	.reg .b32 	%f<7>;
	.reg .b64 	%rd<5>;
	.reg .b64 	%fd<4>;

	ld.param.f32 	%f2, [_Z8ciklikusfiPf_param_0];
	ld.param.u32 	%r6, [_Z8ciklikusfiPf_param_1];
	ld.param.u64 	%rd3, [_Z8ciklikusfiPf_param_2];
	mov.u32 	%r7, %ctaid.x;
	mov.u32 	%r1, %ntid.x;
	mov.u32 	%r8, %tid.x;
	mad.lo.s32 	%r10, %r7, %r1, %r8;
	setp.ge.s32 	%p1, %r10, %r6;
	@%p1 bra 	$L__BB5_5;
	cvt.f64.f32 	%fd2, %f2;
	add.f64 	%fd1, %fd2, 0dBFE0000000000000;
	mov.u32 	%r9, %nctaid.x;
	mul.lo.s32 	%r3, %r1, %r9;
	cvta.to.global.u64 	%rd1, %rd3;
$L__BB5_2:
	mul.wide.s32 	%rd4, %r10, 4;
	add.s64 	%rd2, %rd1, %rd4;
	ld.global.f32 	%f3, [%rd2];
	setp.lt.f32 	%p2, %f3, 0fBF000000;
	add.f32 	%f4, %f2, %f3;
	selp.f32 	%f5, %f4, %f3, %p2;
	cvt.f64.f32 	%fd3, %f5;
	setp.lt.f64 	%p3, %fd1, %fd3;
	sub.f32 	%f6, %f5, %f2;
	selp.f32 	%f1, %f6, %f5, %p3;
	or.pred  	%p4, %p2, %p3;
	not.pred 	%p5, %p4;
	@%p5 bra 	$L__BB5_4;
	st.global.f32 	[%rd2], %f1;
$L__BB5_4:
	add.s32 	%r10, %r10, %r3;
	setp.lt.s32 	%p6, %r10, %r6;
	@%p6 bra 	$L__BB5_2;
$L__BB5_5:
	ret;

}
	// .globl	_Z7besoroliiPfPi
.visible .entry _Z7besoroliiPfPi(
	.param .u32 _Z7besoroliiPfPi_param_0,
	.param .u32 _Z7besoroliiPfPi_param_1,
	.param .u64 .ptr .align 1 _Z7besoroliiPfPi_param_2,
	.param .u64 .ptr .align 1 _Z7besoroliiPfPi_param_3
)
{
	.reg .pred 	%p<7>;
	.reg .b32 	%r<52>;
	.reg .b32 	%f<23>;
	.reg .b64 	%rd<18>;

	ld.param.u32 	%r12, [_Z7besoroliiPfPi_param_0];
	ld.param.u32 	%r13, [_Z7besoroliiPfPi_param_1];
	ld.param.u64 	%rd3, [_Z7besoroliiPfPi_param_2];
	ld.param.u64 	%rd4, [_Z7besoroliiPfPi_param_3];
	cvta.to.global.u64 	%rd1, %rd4;
	cvta.to.global.u64 	%rd2, %rd3;
	mov.u32 	%r14, %ctaid.x;
	mov.u32 	%r15, %ntid.x;
	mov.u32 	%r16, %tid.x;
	mad.lo.s32 	%r50, %r14, %r15, %r16;
	mov.u32 	%r17, %nctaid.x;
	mul.lo.s32 	%r2, %r15, %r17;
	setp.ge.s32 	%p1, %r50, %r12;
	@%p1 bra 	$L__BB6_7;
	add.s32 	%r18, %r50, %r2;
	max.s32 	%r19, %r12, %r18;
	setp.lt.s32 	%p2, %r18, %r12;
	selp.u32 	%r20, 1, 0, %p2;
	add.s32 	%r21, %r18, %r20;
	sub.s32 	%r22, %r19, %r21;
	div.u32 	%r23, %r22, %r2;
	add.s32 	%r3, %r23, %r20;
	and.b32  	%r24, %r3, 3;
	setp.eq.s32 	%p3, %r24, 3;
	@%p3 bra 	$L__BB6_4;
	add.s32 	%r25, %r3, 1;
	and.b32  	%r26, %r25, 3;
	neg.s32 	%r48, %r26;
$L__BB6_3:
	.pragma "nounroll";
	mul.wide.s32 	%rd5, %r50, 4;
	add.s64 	%rd6, %rd1, %rd5;
	add.s64 	%rd7, %rd2, %rd5;
	ld.global.f32 	%f1, [%rd7];
	mov.f32 	%f2, 0f3F000000;
	copysign.f32 	%f3, %f1, %f2;
	add.rz.f32 	%f4, %f1, %f3;
	cvt.rzi.f32.f32 	%f5, %f4;
	cvt.rzi.s32.f32 	%r27, %f5;
	rem.s32 	%r28, %r27, %r13;
	add.s32 	%r29, %r28, %r13;
	rem.s32 	%r30, %r29, %r13;
	st.global.u32 	[%rd6], %r30;
	add.s32 	%r50, %r50, %r2;
	add.s32 	%r48, %r48, 1;
	setp.ne.s32 	%p4, %r48, 0;
	@%p4 bra 	$L__BB6_3;
$L__BB6_4:
	setp.lt.u32 	%p5, %r3, 3;
	@%p5 bra 	$L__BB6_7;
	mul.wide.s32 	%rd11, %r2, 4;
	shl.b32 	%r47, %r2, 2;
$L__BB6_6:
	mul.wide.s32 	%rd8, %r50, 4;
	add.s64 	%rd9, %rd2, %rd8;
	ld.global.f32 	%f6, [%rd9];
	mov.f32 	%f7, 0f3F000000;
	copysign.f32 	%f8, %f6, %f7;
	add.rz.f32 	%f9, %f6, %f8;
	cvt.rzi.f32.f32 	%f10, %f9;
	cvt.rzi.s32.f32 	%r31, %f10;
	rem.s32 	%r32, %r31, %r13;
	add.s32 	%r33, %r32, %r13;
	rem.s32 	%r34, %r33, %r13;
	add.s64 	%rd10, %rd1, %rd8;
	st.global.u32 	[%rd10], %r34;
	add.s64 	%rd12, %rd9, %rd11;
	ld.global.f32 	%f11, [%rd12];
	copysign.f32 	%f12, %f11, %f7;
	add.rz.f32 	%f13, %f11, %f12;
	cvt.rzi.f32.f32 	%f14, %f13;
	cvt.rzi.s32.f32 	%r35, %f14;
	rem.s32 	%r36, %r35, %r13;
	add.s32 	%r37, %r36, %r13;
	rem.s32 	%r38, %r37, %r13;
	add.s64 	%rd13, %rd10, %rd11;
	st.global.u32 	[%rd13], %r38;
	add.s64 	%rd14, %rd12, %rd11;
	ld.global.f32 	%f15, [%rd14];
	copysign.f32 	%f16, %f15, %f7;
	add.rz.f32 	%f17, %f15, %f16;
	cvt.rzi.f32.f32 	%f18, %f17;
	cvt.rzi.s32.f32 	%r39, %f18;
	rem.s32 	%r40, %r39, %r13;
	add.s32 	%r41, %r40, %r13;
	rem.s32 	%r42, %r41, %r13;
	add.s64 	%rd15, %rd13, %rd11;
	st.global.u32 	[%rd15], %r42;
	add.s64 	%rd16, %rd14, %rd11;
	ld.global.f32 	%f19, [%rd16];
	copysign.f32 	%f20, %f19, %f7;
	add.rz.f32 	%f21, %f19, %f20;
	cvt.rzi.f32.f32 	%f22, %f21;
	cvt.rzi.s32.f32 	%r43, %f22;
	rem.s32 	%r44, %r43, %r13;
	add.s32 	%r45, %r44, %r13;
	rem.s32 	%r46, %r45, %r13;
	add.s64 	%rd17, %rd15, %rd11;
	st.global.u32 	[%rd17], %r46;
	add.s32 	%r50, %r47, %r50;
	setp.lt.s32 	%p6, %r50, %r12;
	@%p6 bra 	$L__BB6_6;
$L__BB6_7:
	ret;

}
	// .globl	_Z3ujEiPfS_S_
.visible .entry _Z3ujEiPfS_S_(
	.param .u32 _Z3ujEiPfS_S__param_0,
	.param .u64 .ptr .align 1 _Z3ujEiPfS_S__param_1,
	.param .u64 .ptr .align 1 _Z3ujEiPfS_S__param_2,
	.param .u64 .ptr .align 1 _Z3ujEiPfS_S__param_3
)
{
	.reg .pred 	%p<7>;
	.reg .b32 	%r<62>;
	.reg .b32 	%f<16>;
	.reg .b64 	%rd<35>;

	ld.param.u32 	%r22, [_Z3ujEiPfS_S__param_0];
	ld.param.u64 	%rd4, [_Z3ujEiPfS_S__param_1];
	ld.param.u64 	%rd5, [_Z3ujEiPfS_S__param_2];
	ld.param.u64 	%rd6, [_Z3ujEiPfS_S__param_3];
	cvta.to.global.u64 	%rd1, %rd6;
	cvta.to.global.u64 	%rd2, %rd5;
	cvta.to.global.u64 	%rd3, %rd4;
	mov.u32 	%r23, %ctaid.x;
	mov.u32 	%r24, %ntid.x;
	mul.lo.s32 	%r1, %r23, %r24;
	mov.u32 	%r2, %tid.x;
	add.s32 	%r59, %r1, %r2;
	mov.u32 	%r25, %nctaid.x;
	mul.lo.s32 	%r4, %r24, %r25;
	setp.ge.s32 	%p1, %r59, %r22;
	@%p1 bra 	$L__BB7_8;
	add.s32 	%r26, %r59, %r4;
	max.s32 	%r27, %r22, %r26;
	setp.lt.s32 	%p2, %r26, %r22;
	selp.u32 	%r28, 1, 0, %p2;
	add.s32 	%r29, %r26, %r28;
	sub.s32 	%r30, %r27, %r29;
	div.u32 	%r31, %r30, %r4;
	add.s32 	%r5, %r31, %r28;
	and.b32  	%r32, %r5, 3;
	setp.eq.s32 	%p3, %r32, 3;
	@%p3 bra 	$L__BB7_5;
	add.s32 	%r58, %r59, 1;
	add.s32 	%r33, %r2, %r22;
	add.s32 	%r57, %r33, %r1;
	add.s32 	%r34, %r5, 1;
	and.b32  	%r35, %r34, 3;
	neg.s32 	%r56, %r35;
$L__BB7_3:
	.pragma "nounroll";
	mul.wide.s32 	%rd7, %r59, 4;
	add.s64 	%rd8, %rd1, %rd7;
	add.s32 	%r36, %r57, -1;
	rem.s32 	%r37, %r36, %r22;
	mul.wide.s32 	%rd9, %r37, 4;
	add.s64 	%rd10, %rd3, %rd9;
	ld.global.f32 	%f1, [%rd10];
	rem.s32 	%r38, %r58, %r22;
	mul.wide.s32 	%rd11, %r38, 4;
	add.s64 	%rd12, %rd2, %rd11;
	ld.global.f32 	%f2, [%rd12];
	sub.f32 	%f3, %f1, %f2;
	st.global.f32 	[%rd8], %f3;
	add.s32 	%r59, %r59, %r4;
	add.s32 	%r58, %r58, %r4;
	add.s32 	%r57, %r57, %r4;
	add.s32 	%r56, %r56, 1;
	setp.ne.s32 	%p4, %r56, 0;
	@%p4 bra 	$L__BB7_3;
	add.s32 	%r59, %r58, -1;
$L__BB7_5:
	setp.lt.u32 	%p5, %r5, 3;
	@%p5 bra 	$L__BB7_8;
	add.s32 	%r19, %r22, -1;
	mul.wide.s32 	%rd23, %r4, 4;
	shl.b32 	%r55, %r4, 2;
$L__BB7_7:
	add.s32 	%r39, %r19, %r59;
	rem.s32 	%r40, %r39, %r22;
	mul.wide.s32 	%rd13, %r40, 4;
	add.s64 	%rd14, %rd3, %rd13;
	ld.global.f32 	%f4, [%rd14];
	add.s32 	%r41, %r59, 1;
	rem.s32 	%r42, %r41, %r22;
	mul.wide.s32 	%rd15, %r42, 4;
	add.s64 	%rd16, %rd2, %rd15;
	ld.global.f32 	%f5, [%rd16];
	sub.f32 	%f6, %f4, %f5;
	mul.wide.s32 	%rd17, %r59, 4;
	add.s64 	%rd18, %rd1, %rd17;
	st.global.f32 	[%rd18], %f6;
	add.s32 	%r43, %r39, %r4;
	rem.s32 	%r44, %r43, %r22;
	mul.wide.s32 	%rd19, %r44, 4;
	add.s64 	%rd20, %rd3, %rd19;
	ld.global.f32 	%f7, [%rd20];
	add.s32 	%r45, %r41, %r4;
	rem.s32 	%r46, %r45, %r22;
	mul.wide.s32 	%rd21, %r46, 4;
	add.s64 	%rd22, %rd2, %rd21;
	ld.global.f32 	%f8, [%rd22];
	sub.f32 	%f9, %f7, %f8;
	add.s64 	%rd24, %rd18, %rd23;
	st.global.f32 	[%rd24], %f9;
	add.s32 	%r47, %r43, %r4;
	rem.s32 	%r48, %r47, %r22;
	mul.wide.s32 	%rd25, %r48, 4;
	add.s64 	%rd26, %rd3, %rd25;
	ld.global.f32 	%f10, [%rd26];
	add.s32 	%r49, %r45, %r4;
	rem.s32 	%r50, %r49, %r22;
	mul.wide.s32 	%rd27, %r50, 4;
	add.s64 	%rd28, %rd2, %rd27;
	ld.global.f32 	%f11, [%rd28];
	sub.f32 	%f12, %f10, %f11;
	add.s64 	%rd29, %rd24, %rd23;
	st.global.f32 	[%rd29], %f12;
	add.s32 	%r51, %r47, %r4;
	rem.s32 	%r52, %r51, %r22;
	mul.wide.s32 	%rd30, %r52, 4;
	add.s64 	%rd31, %rd3, %rd30;
	ld.global.f32 	%f13, [%rd31];
	add.s32 	%r53, %r49, %r4;
	rem.s32 	%r54, %r53, %r22;
	mul.wide.s32 	%rd32, %r54, 4;
	add.s64 	%rd33, %rd2, %rd32;
	ld.global.f32 	%f14, [%rd33];
	sub.f32 	%f15, %f13, %f14;
	add.s64 	%rd34, %rd29, %rd23;
	st.global.f32 	[%rd34], %f15;
	add.s32 	%r59, %r55, %r59;
	setp.lt.s32 	%p6, %r59, %r22;
	@%p6 bra 	$L__BB7_7;
$L__BB7_8:
	ret;

}


// ===== COMPILED SASS (sm_100) =====

	.target	sm_100

	.elftype	@"ET_EXEC"


//--------------------- .note.nv.tkinfo           --------------------------
	.section	.note.nv.tkinfo,"",@"SHT_NOTE"
	.sectionflags	@"SHF_NOTE_NV_TKINFO"
	.tkinfo
        /*0018*/ 	.word	0x00000002
        /*0030*/ 	.string	""
        /*0030*/ 	.string	"ptxas"
        /*0030*/ 	.string	"Cuda compilation tools, release 13.0, V13.0.88"
        /*0030*/ 	.string	"Build cuda_13.0.r13.0/compiler.36424714_0"
        /*0030*/ 	.string	"-arch sm_100 -m 64 "



//--------------------- .note.nv.cuinfo           --------------------------
	.section	.note.nv.cuinfo,"",@"SHT_NOTE"
	.sectionflags	@"SHF_NOTE_NV_CUINFO"
        /*0018*/ 	.short	0x0002
        /*001a*/ 	.short	0x0064
        /*001c*/ 	.short	0x0082
	.zero		2


//--------------------- .nv.info                  --------------------------
	.section	.nv.info,"",@"SHT_CUDA_INFO"
	.align	4


	//----- nvinfo : EIATTR_REGCOUNT
	.align		4
        /*0000*/ 	.byte	0x04, 0x2f
        /*0002*/ 	.short	(.L_1 - .L_0)
	.align		4
.L_0:
        /*0004*/ 	.word	index@(_Z3addiffPfS_S_)
        /*0008*/ 	.word	0x0000001c


	//----- nvinfo : EIATTR_FRAME_SIZE
	.align		4
.L_1:
        /*000c*/ 	.byte	0x04, 0x11
        /*000e*/ 	.short	(.L_3 - .L_2)
	.align		4
.L_2:
        /*0010*/ 	.word	index@(_Z3addiffPfS_S_)
        /*0014*/ 	.word	0x00000000


	//----- nvinfo : EIATTR_REGCOUNT
	.align		4
.L_3:
        /*0018*/ 	.byte	0x04, 0x2f
        /*001a*/ 	.short	(.L_5 - .L_4)
	.align		4
.L_4:
        /*001c*/ 	.word	index@(_Z4initifPf)
        /*0020*/ 	.word	0x00000012


	//----- nvinfo : EIATTR_FRAME_SIZE
	.align		4
.L_5:
        /*0024*/ 	.byte	0x04, 0x11
        /*0026*/ 	.short	(.L_7 - .L_6)
	.align		4
.L_6:
        /*0028*/ 	.word	index@(_Z4initifPf)
        /*002c*/ 	.word	0x00000000


	//----- nvinfo : EIATTR_REGCOUNT
	.align		4
.L_7:
        /*0030*/ 	.byte	0x04, 0x2f
        /*0032*/ 	.short	(.L_9 - .L_8)
	.align		4
.L_8:
        /*0034*/ 	.word	index@(_Z6osszegiPfS_)
        /*0038*/ 	.word	0x00000018


	//----- nvinfo : EIATTR_FRAME_SIZE
	.align		4
.L_9:
        /*003c*/ 	.byte	0x04, 0x11
        /*003e*/ 	.short	(.L_11 - .L_10)
	.align		4
.L_10:
        /*0040*/ 	.word	index@(_Z6osszegiPfS_)
        /*0044*/ 	.word	0x00000000


	//----- nvinfo : EIATTR_REGCOUNT
	.align		4
.L_11:
        /*0048*/ 	.byte	0x04, 0x2f
        /*004a*/ 	.short	(.L_13 - .L_12)
	.align		4
.L_12:
        /*004c*/ 	.word	index@(_Z4kiiriPi)
        /*0050*/ 	.word	0x00000010


	//----- nvinfo : EIATTR_FRAME_SIZE
	.align		4
.L_13:
        /*0054*/ 	.byte	0x04, 0x11
        /*0056*/ 	.short	(.L_15 - .L_14)
	.align		4
.L_14:
        /*0058*/ 	.word	index@(_Z4kiiriPi)
        /*005c*/ 	.word	0x00000000


	//----- nvinfo : EIATTR_REGCOUNT
	.align		4
.L_15:
        /*0060*/ 	.byte	0x04, 0x2f
        /*0062*/ 	.short	(.L_17 - .L_16)
	.align		4
.L_16:
        /*0064*/ 	.word	index@(_Z13toltessurusegiiiPiPPf)
        /*0068*/ 	.word	0x00000010


	//----- nvinfo : EIATTR_FRAME_SIZE
	.align		4
.L_17:
        /*006c*/ 	.byte	0x04, 0x11
        /*006e*/ 	.short	(.L_19 - .L_18)
	.align		4
.L_18:
        /*0070*/ 	.word	index@(_Z13toltessurusegiiiPiPPf)
        /*0074*/ 	.word	0x00000000


	//----- nvinfo : EIATTR_REGCOUNT
	.align		4
.L_19:
        /*0078*/ 	.byte	0x04, 0x2f
        /*007a*/ 	.short	(.L_21 - .L_20)
	.align		4
.L_20:
        /*007c*/ 	.word	index@(_Z8ciklikusfiPf)
        /*0080*/ 	.word	0x00000010


	//----- nvinfo : EIATTR_FRAME_SIZE
	.align		4
.L_21:
        /*0084*/ 	.byte	0x04, 0x11
        /*0086*/ 	.short	(.L_23 - .L_22)
	.align		4
.L_22:
        /*0088*/ 	.word	index@(_Z8ciklikusfiPf)
        /*008c*/ 	.word	0x00000000


	//----- nvinfo : EIATTR_REGCOUNT
	.align		4
.L_23:
        /*0090*/ 	.byte	0x04, 0x2f
        /*0092*/ 	.short	(.L_25 - .L_24)
	.align		4
.L_24:
        /*0094*/ 	.word	index@(_Z7besoroliiPfPi)
        /*0098*/ 	.word	0x00000018


	//----- nvinfo : EIATTR_FRAME_SIZE
	.align		4
.L_25:
        /*009c*/ 	.byte	0x04, 0x11
        /*009e*/ 	.short	(.L_27 - .L_26)
	.align		4
.L_26:
        /*00a0*/ 	.word	index@(_Z7besoroliiPfPi)
        /*00a4*/ 	.word	0x00000000


	//----- nvinfo : EIATTR_REGCOUNT
	.align		4
.L_27:
        /*00a8*/ 	.byte	0x04, 0x2f
        /*00aa*/ 	.short	(.L_29 - .L_28)
	.align		4
.L_28:
        /*00ac*/ 	.word	index@(_Z3ujEiPfS_S_)
        /*00b0*/ 	.word	0x0000001e


	//----- nvinfo : EIATTR_FRAME_SIZE
	.align		4
.L_29:
        /*00b4*/ 	.byte	0x04, 0x11
        /*00b6*/ 	.short	(.L_31 - .L_30)
	.align		4
.L_30:
        /*00b8*/ 	.word	index@(_Z3ujEiPfS_S_)
        /*00bc*/ 	.word	0x00000000


	//----- nvinfo : EIATTR_MIN_STACK_SIZE
	.align		4
.L_31:
        /*00c0*/ 	.byte	0x04, 0x12
        /*00c2*/ 	.short	(.L_33 - .L_32)
	.align		4
.L_32:
        /*00c4*/ 	.word	index@(_Z3ujEiPfS_S_)
        /*00c8*/ 	.word	0x00000000


	//----- nvinfo : EIATTR_MIN_STACK_SIZE
	.align		4
.L_33:
        /*00cc*/ 	.byte	0x04, 0x12
        /*00ce*/ 	.short	(.L_35 - .L_34)
	.align		4
.L_34:
        /*00d0*/ 	.word	index@(_Z7besoroliiPfPi)
        /*00d4*/ 	.word	0x00000000


	//----- nvinfo : EIATTR_MIN_STACK_SIZE
	.align		4
.L_35:
        /*00d8*/ 	.byte	0x04, 0x12
        /*00da*/ 	.short	(.L_37 - .L_36)
	.align		4
.L_36:
        /*00dc*/ 	.word	index@(_Z8ciklikusfiPf)
        /*00e0*/ 	.word	0x00000000


	//----- nvinfo : EIATTR_MIN_STACK_SIZE
	.align		4
.L_37:
        /*00e4*/ 	.byte	0x04, 0x12
        /*00e6*/ 	.short	(.L_39 - .L_38)
	.align		4
.L_38:
        /*00e8*/ 	.word	index@(_Z13toltessurusegiiiPiPPf)
        /*00ec*/ 	.word	0x00000000


	//----- nvinfo : EIATTR_MIN_STACK_SIZE
	.align		4
.L_39:
        /*00f0*/ 	.byte	0x04, 0x12
        /*00f2*/ 	.short	(.L_41 - .L_40)
	.align		4
.L_40:
        /*00f4*/ 	.word	index@(_Z4kiiriPi)
        /*00f8*/ 	.word	0x00000000


	//----- nvinfo : EIATTR_MIN_STACK_SIZE
	.align		4
.L_41:
        /*00fc*/ 	.byte	0x04, 0x12
        /*00fe*/ 	.short	(.L_43 - .L_42)
	.align		4
.L_42:
        /*0100*/ 	.word	index@(_Z6osszegiPfS_)
        /*0104*/ 	.word	0x00000000


	//----- nvinfo : EIATTR_MIN_STACK_SIZE
	.align		4
.L_43:
        /*0108*/ 	.byte	0x04, 0x12
        /*010a*/ 	.short	(.L_45 - .L_44)
	.align		4
.L_44:
        /*010c*/ 	.word	index@(_Z4initifPf)
        /*0110*/ 	.word	0x00000000


	//----- nvinfo : EIATTR_MIN_STACK_SIZE
	.align		4
.L_45:
        /*0114*/ 	.byte	0x04, 0x12
        /*0116*/ 	.short	(.L_47 - .L_46)
	.align		4
.L_46:
        /*0118*/ 	.word	index@(_Z3addiffPfS_S_)
        /*011c*/ 	.word	0x00000000
.L_47:


//--------------------- .nv.compat                --------------------------
	.section	.nv.compat,"",@"SHT_CUDA_COMPAT_INFO"
	.align	4
        /*0000*/ 	.byte	0x02, 0x09, 0x00, 0x00, 0x02, 0x02, 0x01, 0x00, 0x02, 0x05, 0x05, 0x00, 0x03, 0x07, 0x01, 0x01
        /*0010*/ 	.byte	0x02, 0x03, 0x00, 0x00, 0x02, 0x06, 0x01, 0x00, 0x04, 0x0b, 0x08, 0x00, 0x01, 0x00, 0x00, 0x00
        /*0020*/ 	.byte	0x00, 0x00, 0x00, 0x00


//--------------------- .nv.info._Z3ujEiPfS_S_    --------------------------
	.section	.nv.info._Z3ujEiPfS_S_,"",@"SHT_CUDA_INFO"
	.sectionflags	@""
	.align	4


	//----- nvinfo : EIATTR_CUDA_API_VERSION
	.align		4
        /*0000*/ 	.byte	0x04, 0x37
        /*0002*/ 	.short	(.L_49 - .L_48)
.L_48:
        /*0004*/ 	.word	0x00000082


	//----- nvinfo : EIATTR_KPARAM_INFO
	.align		4
.L_49:
        /*0008*/ 	.byte	0x04, 0x17
        /*000a*/ 	.short	(.L_51 - .L_50)
.L_50:
        /*000c*/ 	.word	0x00000000
        /*0010*/ 	.short	0x0003
        /*0012*/ 	.short	0x0018
        /*0014*/ 	.byte	0x00, 0xf5, 0x21, 0x00


	//----- nvinfo : EIATTR_KPARAM_INFO
	.align		4
.L_51:
        /*0018*/ 	.byte	0x04, 0x17
        /*001a*/ 	.short	(.L_53 - .L_52)
.L_52:
        /*001c*/ 	.word	0x00000000
        /*0020*/ 	.short	0x0002
        /*0022*/ 	.short	0x0010
        /*0024*/ 	.byte	0x00, 0xf5, 0x21, 0x00


	//----- nvinfo : EIATTR_KPARAM_INFO
	.align		4
.L_53:
        /*0028*/ 	.byte	0x04, 0x17
        /*002a*/ 	.short	(.L_55 - .L_54)
.L_54:
        /*002c*/ 	.word	0x00000000
        /*0030*/ 	.short	0x0001
        /*0032*/ 	.short	0x0008
        /*0034*/ 	.byte	0x00, 0xf5, 0x21, 0x00


	//----- nvinfo : EIATTR_KPARAM_INFO
	.align		4
.L_55:
        /*0038*/ 	.byte	0x04, 0x17
        /*003a*/ 	.short	(.L_57 - .L_56)
.L_56:
        /*003c*/ 	.word	0x00000000
        /*0040*/ 	.short	0x0000
        /*0042*/ 	.short	0x0000
        /*0044*/ 	.byte	0x00, 0xf0, 0x11, 0x00


	//----- nvinfo : EIATTR_SPARSE_MMA_MASK
	.align		4
.L_57:
        /*0048*/ 	.byte	0x03, 0x50
        /*004a*/ 	.short	0x0000


	//----- nvinfo : EIATTR_MAXREG_COUNT
	.align		4
        /*004c*/ 	.byte	0x03, 0x1b
        /*004e*/ 	.short	0x00ff


	//----- nvinfo : EIATTR_MERCURY_ISA_VERSION
	.align		4
        /*0050*/ 	.byte	0x03, 0x5f
        /*0052*/ 	.short	0x0101


	//----- nvinfo : EIATTR_VRC_CTA_INIT_COUNT
	.align		4
        /*0054*/ 	.byte	0x02, 0x4a
	.zero		1
	.zero		1


	//----- nvinfo : EIATTR_EXIT_INSTR_OFFSETS
	.align		4
        /*0058*/ 	.byte	0x04, 0x1c
        /*005a*/ 	.short	(.L_59 - .L_58)


	//   ....[0]....
.L_58:
        /*005c*/ 	.word	0x000000b0


	//   ....[1]....
        /*0060*/ 	.word	0x00000720


	//   ....[2]....
        /*0064*/ 	.word	0x000010d0


	//----- nvinfo : EIATTR_CRS_STACK_SIZE
	.align		4
.L_59:
        /*0068*/ 	.byte	0x04, 0x1e
        /*006a*/ 	.short	(.L_61 - .L_60)
.L_60:
        /*006c*/ 	.word	0x00000000


	//----- nvinfo : EIATTR_CBANK_PARAM_SIZE
	.align		4
.L_61:
        /*0070*/ 	.byte	0x03, 0x19
        /*0072*/ 	.short	0x0020


	//----- nvinfo : EIATTR_PARAM_CBANK
	.align		4
        /*0074*/ 	.byte	0x04, 0x0a
        /*0076*/ 	.short	(.L_63 - .L_62)
	.align		4
.L_62:
        /*0078*/ 	.word	index@(.nv.constant0._Z3ujEiPfS_S_)
        /*007c*/ 	.short	0x0380
        /*007e*/ 	.short	0x0020


	//----- nvinfo : EIATTR_SW_WAR
	.align		4
.L_63:
        /*0080*/ 	.byte	0x04, 0x36
        /*0082*/ 	.short	(.L_65 - .L_64)
.L_64:
        /*0084*/ 	.word	0x00000008
.L_65:


//--------------------- .nv.info._Z7besoroliiPfPi --------------------------
	.section	.nv.info._Z7besoroliiPfPi,"",@"SHT_CUDA_INFO"
	.sectionflags	@""
	.align	4


	//----- nvinfo : EIATTR_CUDA_API_VERSION
	.align		4
        /*0000*/ 	.byte	0x04, 0x37
        /*0002*/ 	.short	(.L_67 - .L_66)
.L_66:
        /*0004*/ 	.word	0x00000082


	//----- nvinfo : EIATTR_KPARAM_INFO
	.align		4
.L_67:
        /*0008*/ 	.byte	0x04, 0x17
        /*000a*/ 	.short	(.L_69 - .L_68)
.L_68:
        /*000c*/ 	.word	0x00000000
        /*0010*/ 	.short	0x0003
        /*0012*/ 	.short	0x0010
        /*0014*/ 	.byte	0x00, 0xf5, 0x21, 0x00


	//----- nvinfo : EIATTR_KPARAM_INFO
	.align		4
.L_69:
        /*0018*/ 	.byte	0x04, 0x17
        /*001a*/ 	.short	(.L_71 - .L_70)
.L_70:
        /*001c*/ 	.word	0x00000000
        /*0020*/ 	.short	0x0002
        /*0022*/ 	.short	0x0008
        /*0024*/ 	.byte	0x00, 0xf5, 0x21, 0x00


	//----- nvinfo : EIATTR_KPARAM_INFO
	.align		4
.L_71:
        /*0028*/ 	.byte	0x04, 0x17
        /*002a*/ 	.short	(.L_73 - .L_72)
.L_72:
        /*002c*/ 	.word	0x00000000
        /*0030*/ 	.short	0x0001
        /*0032*/ 	.short	0x0004
        /*0034*/ 	.byte	0x00, 0xf0, 0x11, 0x00


	//----- nvinfo : EIATTR_KPARAM_INFO
	.align		4
.L_73:
        /*0038*/ 	.byte	0x04, 0x17
        /*003a*/ 	.short	(.L_75 - .L_74)
.L_74:
        /*003c*/ 	.word	0x00000000
        /*0040*/ 	.short	0x0000
        /*0042*/ 	.short	0x0000
        /*0044*/ 	.byte	0x00, 0xf0, 0x11, 0x00


	//----- nvinfo : EIATTR_SPARSE_MMA_MASK
	.align		4
.L_75:
        /*0048*/ 	.byte	0x03, 0x50
        /*004a*/ 	.short	0x0000


	//----- nvinfo : EIATTR_MAXREG_COUNT
	.align		4
        /*004c*/ 	.byte	0x03, 0x1b
        /*004e*/ 	.short	0x00ff


	//----- nvinfo : EIATTR_MERCURY_ISA_VERSION
	.align		4
        /*0050*/ 	.byte	0x03, 0x5f
        /*0052*/ 	.short	0x0101


	//----- nvinfo : EIATTR_VRC_CTA_INIT_COUNT
	.align		4
        /*0054*/ 	.byte	0x02, 0x4a
	.zero		1
	.zero		1


	//----- nvinfo : EIATTR_EXIT_INSTR_OFFSETS
	.align		4
        /*0058*/ 	.byte	0x04, 0x1c
        /*005a*/ 	.short	(.L_77 - .L_76)


	//   ....[0]....
.L_76:
        /*005c*/ 	.word	0x00000090


	//   ....[1]....
        /*0060*/ 	.word	0x000006a0


	//   ....[2]....
        /*0064*/ 	.word	0x00001040


	//----- nvinfo : EIATTR_CRS_STACK_SIZE
	.align		4
.L_77:
        /*0068*/ 	.byte	0x04, 0x1e
        /*006a*/ 	.short	(.L_79 - .L_78)
.L_78:
        /*006c*/ 	.word	0x00000000


	//----- nvinfo : EIATTR_CBANK_PARAM_SIZE
	.align		4
.L_79:
        /*0070*/ 	.byte	0x03, 0x19
        /*0072*/ 	.short	0x0018


	//----- nvinfo : EIATTR_PARAM_CBANK
	.align		4
        /*0074*/ 	.byte	0x04, 0x0a
        /*0076*/ 	.short	(.L_81 - .L_80)
	.align		4
.L_80:
        /*0078*/ 	.word	index@(.nv.constant0._Z7besoroliiPfPi)
        /*007c*/ 	.short	0x0380
        /*007e*/ 	.short	0x0018


	//----- nvinfo : EIATTR_SW_WAR
	.align		4
.L_81:
        /*0080*/ 	.byte	0x04, 0x36
        /*0082*/ 	.short	(.L_83 - .L_82)
.L_82:
        /*0084*/ 	.word	0x00000008
.L_83:


//--------------------- .nv.info._Z8ciklikusfiPf  --------------------------
	.section	.nv.info._Z8ciklikusfiPf,"",@"SHT_CUDA_INFO"
	.sectionflags	@""
	.align	4


	//----- nvinfo : EIATTR_CUDA_API_VERSION
	.align		4
        /*0000*/ 	.byte	0x04, 0x37
        /*0002*/ 	.short	(.L_85 - .L_84)
.L_84:
        /*0004*/ 	.word	0x00000082


	//----- nvinfo : EIATTR_KPARAM_INFO
	.align		4
.L_85:
        /*0008*/ 	.byte	0x04, 0x17
        /*000a*/ 	.short	(.L_87 - .L_86)
.L_86:
        /*000c*/ 	.word	0x00000000
        /*0010*/ 	.short	0x0002
        /*0012*/ 	.short	0x0008
        /*0014*/ 	.byte	0x00, 0xf5, 0x21, 0x00


	//----- nvinfo : EIATTR_KPARAM_INFO
	.align		4
.L_87:
        /*0018*/ 	.byte	0x04, 0x17
        /*001a*/ 	.short	(.L_89 - .L_88)
.L_88:
        /*001c*/ 	.word	0x00000000
        /*0020*/ 	.short	0x0001
        /*0022*/ 	.short	0x0004
        /*0024*/ 	.byte	0x00, 0xf0, 0x11, 0x00


	//----- nvinfo : EIATTR_KPARAM_INFO
	.align		4
.L_89:
        /*0028*/ 	.byte	0x04, 0x17
        /*002a*/ 	.short	(.L_91 - .L_90)
.L_90:
        /*002c*/ 	.word	0x00000000
        /*0030*/ 	.short	0x0000
        /*0032*/ 	.short	0x0000
        /*0034*/ 	.byte	0x00, 0xf0, 0x11, 0x00


	//----- nvinfo : EIATTR_SPARSE_MMA_MASK
	.align		4
.L_91:
        /*0038*/ 	.byte	0x03, 0x50
        /*003a*/ 	.short	0x0000


	//----- nvinfo : EIATTR_MAXREG_COUNT
	.align		4
        /*003c*/ 	.byte	0x03, 0x1b
        /*003e*/ 	.short	0x00ff


	//----- nvinfo : EIATTR_MERCURY_ISA_VERSION
	.align		4
        /*0040*/ 	.byte	0x03, 0x5f
        /*0042*/ 	.short	0x0101


	//----- nvinfo : EIATTR_VRC_CTA_INIT_COUNT
	.align		4
        /*0044*/ 	.byte	0x02, 0x4a
	.zero		1
	.zero		1


	//----- nvinfo : EIATTR_EXIT_INSTR_OFFSETS
	.align		4
        /*0048*/ 	.byte	0x04, 0x1c
        /*004a*/ 	.short	(.L_93 - .L_92)


	//   ....[0]....
.L_92:
        /*004c*/ 	.word	0x00000070


	//   ....[1]....
        /*0050*/ 	.word	0x000001d0


	//----- nvinfo : EIATTR_CRS_STACK_SIZE
	.align		4
.L_93:
        /*0054*/ 	.byte	0x04, 0x1e
        /*0056*/ 	.short	(.L_95 - .L_94)
.L_94:
        /*0058*/ 	.word	0x00000000


	//----- nvinfo : EIATTR_CBANK_PARAM_SIZE
	.align		4
.L_95:
        /*005c*/ 	.byte	0x03, 0x19
        /*005e*/ 	.short	0x0010


	//----- nvinfo : EIATTR_PARAM_CBANK
	.align		4
        /*0060*/ 	.byte	0x04, 0x0a
        /*0062*/ 	.short	(.L_97 - .L_96)
	.align		4
.L_96:
        /*0064*/ 	.word	index@(.nv.constant0._Z8ciklikusfiPf)
        /*0068*/ 	.short	0x0380
        /*006a*/ 	.short	0x0010


	//----- nvinfo : EIATTR_SW_WAR
	.align		4
.L_97:
        /*006c*/ 	.byte	0x04, 0x36
        /*006e*/ 	.short	(.L_99 - .L_98)
.L_98:
        /*0070*/ 	.word	0x00000008
.L_99:


//--------------------- .nv.info._Z13toltessurusegiiiPiPPf --------------------------
	.section	.nv.info._Z13toltessurusegiiiPiPPf,"",@"SHT_CUDA_INFO"
	.sectionflags	@""
	.align	4


	//----- nvinfo : EIATTR_CUDA_API_VERSION
	.align		4
        /*0000*/ 	.byte	0x04, 0x37
        /*0002*/ 	.short	(.L_101 - .L_100)
.L_100:
        /*0004*/ 	.word	0x00000082


	//----- nvinfo : EIATTR_KPARAM_INFO
	.align		4
.L_101:
        /*0008*/ 	.byte	0x04, 0x17
        /*000a*/ 	.short	(.L_103 - .L_102)
.L_102:
        /*000c*/ 	.word	0x00000000
        /*0010*/ 	.short	0x0004
        /*0012*/ 	.short	0x0018
        /*0014*/ 	.byte	0x00, 0xf5, 0x21, 0x00


	//----- nvinfo : EIATTR_KPARAM_INFO
	.align		4
.L_103:
        /*0018*/ 	.byte	0x04, 0x17
        /*001a*/ 	.short	(.L_105 - .L_104)
.L_104:
        /*001c*/ 	.word	0x00000000
        /*0020*/ 	.short	0x0003
        /*0022*/ 	.short	0x0010
        /*0024*/ 	.byte	0x00, 0xf5, 0x21, 0x00


	//----- nvinfo : EIATTR_KPARAM_INFO
	.align		4
.L_105:
        /*0028*/ 	.byte	0x04, 0x17
        /*002a*/ 	.short	(.L_107 - .L_106)
.L_106:
        /*002c*/ 	.word	0x00000000
        /*0030*/ 	.short	0x0002
        /*0032*/ 	.short	0x0008
        /*0034*/ 	.byte	0x00, 0xf0, 0x11, 0x00


	//----- nvinfo : EIATTR_KPARAM_INFO
	.align		4
.L_107:
        /*0038*/ 	.byte	0x04, 0x17
        /*003a*/ 	.short	(.L_109 - .L_108)
.L_108:
        /*003c*/ 	.word	0x00000000
        /*0040*/ 	.short	0x0001
        /*0042*/ 	.short	0x0004
        /*0044*/ 	.byte	0x00, 0xf0, 0x11, 0x00


	//----- nvinfo : EIATTR_KPARAM_INFO
	.align		4
.L_109:
        /*0048*/ 	.byte	0x04, 0x17
        /*004a*/ 	.short	(.L_111 - .L_110)
.L_110:
        /*004c*/ 	.word	0x00000000
        /*0050*/ 	.short	0x0000
        /*0052*/ 	.short	0x0000
        /*0054*/ 	.byte	0x00, 0xf0, 0x11, 0x00


	//----- nvinfo : EIATTR_SPARSE_MMA_MASK
	.align		4
.L_111:
        /*0058*/ 	.byte	0x03, 0x50
        /*005a*/ 	.short	0x0000


	//----- nvinfo : EIATTR_MAXREG_COUNT
	.align		4
        /*005c*/ 	.byte	0x03, 0x1b
        /*005e*/ 	.short	0x00ff


	//----- nvinfo : EIATTR_MERCURY_ISA_VERSION
	.align		4
        /*0060*/ 	.byte	0x03, 0x5f
        /*0062*/ 	.short	0x0101


	//----- nvinfo : EIATTR_VRC_CTA_INIT_COUNT
	.align		4
        /*0064*/ 	.byte	0x02, 0x4a
	.zero		1
	.zero		1


	//----- nvinfo : EIATTR_EXIT_INSTR_OFFSETS
	.align		4
        /*0068*/ 	.byte	0x04, 0x1c
        /*006a*/ 	.short	(.L_113 - .L_112)


	//   ....[0]....
.L_112:
        /*006c*/ 	.word	0x00000070


	//   ....[1]....
        /*0070*/ 	.word	0x000003f0


	//----- nvinfo : EIATTR_CRS_STACK_SIZE
	.align		4
.L_113:
        /*0074*/ 	.byte	0x04, 0x1e
        /*0076*/ 	.short	(.L_115 - .L_114)
.L_114:
        /*0078*/ 	.word	0x00000000


	//----- nvinfo : EIATTR_CBANK_PARAM_SIZE
	.align		4
.L_115:
        /*007c*/ 	.byte	0x03, 0x19
        /*007e*/ 	.short	0x0020


	//----- nvinfo : EIATTR_PARAM_CBANK
	.align		4
        /*0080*/ 	.byte	0x04, 0x0a
        /*0082*/ 	.short	(.L_117 - .L_116)
	.align		4
.L_116:
        /*0084*/ 	.word	index@(.nv.constant0._Z13toltessurusegiiiPiPPf)
        /*0088*/ 	.short	0x0380
        /*008a*/ 	.short	0x0020


	//----- nvinfo : EIATTR_SW_WAR
	.align		4
.L_117:
        /*008c*/ 	.byte	0x04, 0x36
        /*008e*/ 	.short	(.L_119 - .L_118)
.L_118:
        /*0090*/ 	.word	0x00000008
.L_119:


//--------------------- .nv.info._Z4kiiriPi       --------------------------
	.section	.nv.info._Z4kiiriPi,"",@"SHT_CUDA_INFO"
	.sectionflags	@""
	.align	4


	//----- nvinfo : EIATTR_CUDA_API_VERSION
	.align		4
        /*0000*/ 	.byte	0x04, 0x37
        /*0002*/ 	.short	(.L_121 - .L_120)
.L_120:
        /*0004*/ 	.word	0x00000082


	//----- nvinfo : EIATTR_KPARAM_INFO
	.align		4
.L_121:
        /*0008*/ 	.byte	0x04, 0x17
        /*000a*/ 	.short	(.L_123 - .L_122)
.L_122:
        /*000c*/ 	.word	0x00000000
        /*0010*/ 	.short	0x0001
        /*0012*/ 	.short	0x0008
        /*0014*/ 	.byte	0x00, 0xf5, 0x21, 0x00


	//----- nvinfo : EIATTR_KPARAM_INFO
	.align		4
.L_123:
        /*0018*/ 	.byte	0x04, 0x17
        /*001a*/ 	.short	(.L_125 - .L_124)
.L_124:
        /*001c*/ 	.word	0x00000000
        /*0020*/ 	.short	0x0000
        /*0022*/ 	.short	0x0000
        /*0024*/ 	.byte	0x00, 0xf0, 0x11, 0x00


	//----- nvinfo : EIATTR_SPARSE_MMA_MASK
	.align		4
.L_125:
        /*0028*/ 	.byte	0x03, 0x50
        /*002a*/ 	.short	0x0000


	//----- nvinfo : EIATTR_MAXREG_COUNT
	.align		4
        /*002c*/ 	.byte	0x03, 0x1b
        /*002e*/ 	.short	0x00ff


	//----- nvinfo : EIATTR_MERCURY_ISA_VERSION
	.align		4
        /*0030*/ 	.byte	0x03, 0x5f
        /*0032*/ 	.short	0x0101


	//----- nvinfo : EIATTR_VRC_CTA_INIT_COUNT
	.align		4
        /*0034*/ 	.byte	0x02, 0x4a
	.zero		1
	.zero		1


	//----- nvinfo : EIATTR_EXIT_INSTR_OFFSETS
	.align		4
        /*0038*/ 	.byte	0x04, 0x1c
        /*003a*/ 	.short	(.L_127 - .L_126)


	//   ....[0]....
.L_126:
        /*003c*/ 	.word	0x00000090


	//   ....[1]....
        /*0040*/ 	.word	0x00000330


	//   ....[2]....
        /*0044*/ 	.word	0x00000400


	//----- nvinfo : EIATTR_CRS_STACK_SIZE
	.align		4
.L_127:
        /*0048*/ 	.byte	0x04, 0x1e
        /*004a*/ 	.short	(.L_129 - .L_128)
.L_128:
        /*004c*/ 	.word	0x00000000


	//----- nvinfo : EIATTR_CBANK_PARAM_SIZE
	.align		4
.L_129:
        /*0050*/ 	.byte	0x03, 0x19
        /*0052*/ 	.short	0x0010


	//----- nvinfo : EIATTR_PARAM_CBANK
	.align		4
        /*0054*/ 	.byte	0x04, 0x0a
        /*0056*/ 	.short	(.L_131 - .L_130)
	.align		4
.L_130:
        /*0058*/ 	.word	index@(.nv.constant0._Z4kiiriPi)
        /*005c*/ 	.short	0x0380
        /*005e*/ 	.short	0x0010


	//----- nvinfo : EIATTR_SW_WAR
	.align		4
.L_131:
        /*0060*/ 	.byte	0x04, 0x36
        /*0062*/ 	.short	(.L_133 - .L_132)
.L_132:
        /*0064*/ 	.word	0x00000008
.L_133:


//--------------------- .nv.info._Z6osszegiPfS_   --------------------------
	.section	.nv.info._Z6osszegiPfS_,"",@"SHT_CUDA_INFO"
	.sectionflags	@""
	.align	4


	//----- nvinfo : EIATTR_CUDA_API_VERSION
	.align		4
        /*0000*/ 	.byte	0x04, 0x37
        /*0002*/ 	.short	(.L_135 - .L_134)
.L_134:
        /*0004*/ 	.word	0x00000082


	//----- nvinfo : EIATTR_KPARAM_INFO
	.align		4
.L_135:
        /*0008*/ 	.byte	0x04, 0x17
        /*000a*/ 	.short	(.L_137 - .L_136)
.L_136:
        /*000c*/ 	.word	0x00000000
        /*0010*/ 	.short	0x0002
        /*0012*/ 	.short	0x0010
        /*0014*/ 	.byte	0x00, 0xf5, 0x21, 0x00


	//----- nvinfo : EIATTR_KPARAM_INFO
	.align		4
.L_137:
        /*0018*/ 	.byte	0x04, 0x17
        /*001a*/ 	.short	(.L_139 - .L_138)
.L_138:
        /*001c*/ 	.word	0x00000000
        /*0020*/ 	.short	0x0001
        /*0022*/ 	.short	0x0008
        /*0024*/ 	.byte	0x00, 0xf5, 0x21, 0x00


	//----- nvinfo : EIATTR_KPARAM_INFO
	.align		4
.L_139:
        /*0028*/ 	.byte	0x04, 0x17
        /*002a*/ 	.short	(.L_141 - .L_140)
.L_140:
        /*002c*/ 	.word	0x00000000
        /*0030*/ 	.short	0x0000
        /*0032*/ 	.short	0x0000
        /*0034*/ 	.byte	0x00, 0xf0, 0x11, 0x00


	//----- nvinfo : EIATTR_SPARSE_MMA_MASK
	.align		4
.L_141:
        /*0038*/ 	.byte	0x03, 0x50
        /*003a*/ 	.short	0x0000


	//----- nvinfo : EIATTR_MAXREG_COUNT
	.align		4
        /*003c*/ 	.byte	0x03, 0x1b
        /*003e*/ 	.short	0x00ff


	//----- nvinfo : EIATTR_MERCURY_ISA_VERSION
	.align		4
        /*0040*/ 	.byte	0x03, 0x5f
        /*0042*/ 	.short	0x0101


	//----- nvinfo : EIATTR_VRC_CTA_INIT_COUNT
	.align		4
        /*0044*/ 	.byte	0x02, 0x4a
	.zero		1
	.zero		1


	//----- nvinfo : EIATTR_EXIT_INSTR_OFFSETS
	.align		4
        /*0048*/ 	.byte	0x04, 0x1c
        /*004a*/ 	.short	(.L_143 - .L_142)


	//   ....[0]....
.L_142:
        /*004c*/ 	.word	0x00000090


	//   ....[1]....
        /*0050*/ 	.word	0x00000380


	//   ....[2]....
        /*0054*/ 	.word	0x00000560


	//----- nvinfo : EIATTR_CRS_STACK_SIZE
	.align		4
.L_143:
        /*0058*/ 	.byte	0x04, 0x1e
        /*005a*/ 	.short	(.L_145 - .L_144)
.L_144:
        /*005c*/ 	.word	0x00000000


	//----- nvinfo : EIATTR_CBANK_PARAM_SIZE
	.align		4
.L_145:
        /*0060*/ 	.byte	0x03, 0x19
        /*0062*/ 	.short	0x0018


	//----- nvinfo : EIATTR_PARAM_CBANK
	.align		4
        /*0064*/ 	.byte	0x04, 0x0a
        /*0066*/ 	.short	(.L_147 - .L_146)
	.align		4
.L_146:
        /*0068*/ 	.word	index@(.nv.constant0._Z6osszegiPfS_)
        /*006c*/ 	.short	0x0380
        /*006e*/ 	.short	0x0018


	//----- nvinfo : EIATTR_SW_WAR
	.align		4
.L_147:
        /*0070*/ 	.byte	0x04, 0x36
        /*0072*/ 	.short	(.L_149 - .L_148)
.L_148:
        /*0074*/ 	.word	0x00000008
.L_149:


//--------------------- .nv.info._Z4initifPf      --------------------------
	.section	.nv.info._Z4initifPf,"",@"SHT_CUDA_INFO"
	.sectionflags	@""
	.align	4


	//----- nvinfo : EIATTR_CUDA_API_VERSION
	.align		4
        /*0000*/ 	.byte	0x04, 0x37
        /*0002*/ 	.short	(.L_151 - .L_150)
.L_150:
        /*0004*/ 	.word	0x00000082


	//----- nvinfo : EIATTR_KPARAM_INFO
	.align		4
.L_151:
        /*0008*/ 	.byte	0x04, 0x17
        /*000a*/ 	.short	(.L_153 - .L_152)
.L_152:
        /*000c*/ 	.word	0x00000000
        /*0010*/ 	.short	0x0002
        /*0012*/ 	.short	0x0008
        /*0014*/ 	.byte	0x00, 0xf5, 0x21, 0x00


	//----- nvinfo : EIATTR_KPARAM_INFO
	.align		4
.L_153:
        /*0018*/ 	.byte	0x04, 0x17
        /*001a*/ 	.short	(.L_155 - .L_154)
.L_154:
        /*001c*/ 	.word	0x00000000
        /*0020*/ 	.short	0x0001
        /*0022*/ 	.short	0x0004
        /*0024*/ 	.byte	0x00, 0xf0, 0x11, 0x00


	//----- nvinfo : EIATTR_KPARAM_INFO
	.align		4
.L_155:
        /*0028*/ 	.byte	0x04, 0x17
        /*002a*/ 	.short	(.L_157 - .L_156)
.L_156:
        /*002c*/ 	.word	0x00000000
        /*0030*/ 	.short	0x0000
        /*0032*/ 	.short	0x0000
        /*0034*/ 	.byte	0x00, 0xf0, 0x11, 0x00


	//----- nvinfo : EIATTR_SPARSE_MMA_MASK
	.align		4
.L_157:
        /*0038*/ 	.byte	0x03, 0x50
        /*003a*/ 	.short	0x0000


	//----- nvinfo : EIATTR_MAXREG_COUNT
	.align		4
        /*003c*/ 	.byte	0x03, 0x1b
        /*003e*/ 	.short	0x00ff


	//----- nvinfo : EIATTR_MERCURY_ISA_VERSION
	.align		4
        /*0040*/ 	.byte	0x03, 0x5f
        /*0042*/ 	.short	0x0101


	//----- nvinfo : EIATTR_VRC_CTA_INIT_COUNT
	.align		4
        /*0044*/ 	.byte	0x02, 0x4a
	.zero		1
	.zero		1


	//----- nvinfo : EIATTR_EXIT_INSTR_OFFSETS
	.align		4
        /*0048*/ 	.byte	0x04, 0x1c
        /*004a*/ 	.short	(.L_159 - .L_158)


	//   ....[0]....
.L_158:
        /*004c*/ 	.word	0x00000090


	//   ....[1]....
        /*0050*/ 	.word	0x00000340


	//   ....[2]....
        /*0054*/ 	.word	0x00000420


	//----- nvinfo : EIATTR_CRS_STACK_SIZE
	.align		4
.L_159:
        /*0058*/ 	.byte	0x04, 0x1e
        /*005a*/ 	.short	(.L_161 - .L_160)
.L_160:
        /*005c*/ 	.word	0x00000000


	//----- nvinfo : EIATTR_CBANK_PARAM_SIZE
	.align		4
.L_161:
        /*0060*/ 	.byte	0x03, 0x19
        /*0062*/ 	.short	0x0010


	//----- nvinfo : EIATTR_PARAM_CBANK
	.align		4
        /*0064*/ 	.byte	0x04, 0x0a
        /*0066*/ 	.short	(.L_163 - .L_162)
	.align		4
.L_162:
        /*0068*/ 	.word	index@(.nv.constant0._Z4initifPf)
        /*006c*/ 	.short	0x0380
        /*006e*/ 	.short	0x0010


	//----- nvinfo : EIATTR_SW_WAR
	.align		4
.L_163:
        /*0070*/ 	.byte	0x04, 0x36
        /*0072*/ 	.short	(.L_165 - .L_164)
.L_164:
        /*0074*/ 	.word	0x00000008
.L_165:


//--------------------- .nv.info._Z3addiffPfS_S_  --------------------------
	.section	.nv.info._Z3addiffPfS_S_,"",@"SHT_CUDA_INFO"
	.sectionflags	@""
	.align	4


	//----- nvinfo : EIATTR_CUDA_API_VERSION
	.align		4
        /*0000*/ 	.byte	0x04, 0x37
        /*0002*/ 	.short	(.L_167 - .L_166)
.L_166:
        /*0004*/ 	.word	0x00000082


	//----- nvinfo : EIATTR_KPARAM_INFO
	.align		4
.L_167:
        /*0008*/ 	.byte	0x04, 0x17
        /*000a*/ 	.short	(.L_169 - .L_168)
.L_168:
        /*000c*/ 	.word	0x00000000
        /*0010*/ 	.short	0x0005
        /*0012*/ 	.short	0x0020
        /*0014*/ 	.byte	0x00, 0xf5, 0x21, 0x00


	//----- nvinfo : EIATTR_KPARAM_INFO
	.align		4
.L_169:
        /*0018*/ 	.byte	0x04, 0x17
        /*001a*/ 	.short	(.L_171 - .L_170)
.L_170:
        /*001c*/ 	.word	0x00000000
        /*0020*/ 	.short	0x0004
        /*0022*/ 	.short	0x0018
        /*0024*/ 	.byte	0x00, 0xf5, 0x21, 0x00


	//----- nvinfo : EIATTR_KPARAM_INFO
	.align		4
.L_171:
        /*0028*/ 	.byte	0x04, 0x17
        /*002a*/ 	.short	(.L_173 - .L_172)
.L_172:
        /*002c*/ 	.word	0x00000000
        /*0030*/ 	.short	0x0003
        /*0032*/ 	.short	0x0010
        /*0034*/ 	.byte	0x00, 0xf5, 0x21, 0x00


	//----- nvinfo : EIATTR_KPARAM_INFO
	.align		4
.L_173:
        /*0038*/ 	.byte	0x04, 0x17
        /*003a*/ 	.short	(.L_175 - .L_174)
.L_174:
        /*003c*/ 	.word	0x00000000
        /*0040*/ 	.short	0x0002
        /*0042*/ 	.short	0x0008
        /*0044*/ 	.byte	0x00, 0xf0, 0x11, 0x00


	//----- nvinfo : EIATTR_KPARAM_INFO
	.align		4
.L_175:
        /*0048*/ 	.byte	0x04, 0x17
        /*004a*/ 	.short	(.L_177 - .L_176)
.L_176:
        /*004c*/ 	.word	0x00000000
        /*0050*/ 	.short	0x0001
        /*0052*/ 	.short	0x0004
        /*0054*/ 	.byte	0x00, 0xf0, 0x11, 0x00


	//----- nvinfo : EIATTR_KPARAM_INFO
	.align		4
.L_177:
        /*0058*/ 	.byte	0x04, 0x17
        /*005a*/ 	.short	(.L_179 - .L_178)
.L_178:
        /*005c*/ 	.word	0x00000000
        /*0060*/ 	.short	0x0000
        /*0062*/ 	.short	0x0000
        /*0064*/ 	.byte	0x00, 0xf0, 0x11, 0x00


	//----- nvinfo : EIATTR_SPARSE_MMA_MASK
	.align		4
.L_179:
        /*0068*/ 	.byte	0x03, 0x50
        /*006a*/ 	.short	0x0000


	//----- nvinfo : EIATTR_MAXREG_COUNT
	.align		4
        /*006c*/ 	.byte	0x03, 0x1b
        /*006e*/ 	.short	0x00ff


	//----- nvinfo : EIATTR_MERCURY_ISA_VERSION
	.align		4
        /*0070*/ 	.byte	0x03, 0x5f
        /*0072*/ 	.short	0x0101


	//----- nvinfo : EIATTR_VRC_CTA_INIT_COUNT
	.align		4
        /*0074*/ 	.byte	0x02, 0x4a
	.zero		1
	.zero		1


	//----- nvinfo : EIATTR_EXIT_INSTR_OFFSETS
	.align		4
        /*0078*/ 	.byte	0x04, 0x1c
        /*007a*/ 	.short	(.L_181 - .L_180)


	//   ....[0]....
.L_180:
        /*007c*/ 	.word	0x00000090


	//   ....[1]....
        /*0080*/ 	.word	0x00000420


	//   ....[2]....
        /*0084*/ 	.word	0x00000660


	//----- nvinfo : EIATTR_CRS_STACK_SIZE
	.align		4
.L_181:
        /*0088*/ 	.byte	0x04, 0x1e
        /*008a*/ 	.short	(.L_183 - .L_182)
.L_182:
        /*008c*/ 	.word	0x00000000


	//----- nvinfo : EIATTR_CBANK_PARAM_SIZE
	.align		4
.L_183:
        /*0090*/ 	.byte	0x03, 0x19
        /*0092*/ 	.short	0x0028


	//----- nvinfo : EIATTR_PARAM_CBANK
	.align		4
        /*0094*/ 	.byte	0x04, 0x0a
        /*0096*/ 	.short	(.L_185 - .L_184)
	.align		4
.L_184:
        /*0098*/ 	.word	index@(.nv.constant0._Z3addiffPfS_S_)
        /*009c*/ 	.short	0x0380
        /*009e*/ 	.short	0x0028


	//----- nvinfo : EIATTR_SW_WAR
	.align		4
.L_185:
        /*00a0*/ 	.byte	0x04, 0x36
        /*00a2*/ 	.short	(.L_187 - .L_186)
.L_186:
        /*00a4*/ 	.word	0x00000008
.L_187:


//--------------------- .nv.callgraph             --------------------------
	.section	.nv.callgraph,"",@"SHT_CUDA_CALLGRAPH"
	.align	4
	.sectionentsize	8
	.align		4
        /*0000*/ 	.word	0x00000000
	.align		4
        /*0004*/ 	.word	0xffffffff
	.align		4
        /*0008*/ 	.word	0x00000000
	.align		4
        /*000c*/ 	.word	0xfffffffe
	.align		4
        /*0010*/ 	.word	0x00000000
	.align		4
        /*0014*/ 	.word	0xfffffffd
	.align		4
        /*0018*/ 	.word	0x00000000
	.align		4
        /*001c*/ 	.word	0xfffffffc


//--------------------- .text._Z3ujEiPfS_S_       --------------------------
	.section	.text._Z3ujEiPfS_S_,"ax",@progbits
	.align	128
        .global         _Z3ujEiPfS_S_
        .type           _Z3ujEiPfS_S_,@function
        .size           _Z3ujEiPfS_S_,(.L_x_38 - _Z3ujEiPfS_S_)
        .other          _Z3ujEiPfS_S_,@"STO_CUDA_ENTRY STV_DEFAULT"
_Z3ujEiPfS_S_:
.text._Z3ujEiPfS_S_:
[----:B------:R-:W-:Y:S01]  /*0000*/  LDC R1, c[0x0][0x37c] ;  /* 0x0000df00ff017b82 */ /* 0x000fe20000000800 */
[----:B------:R-:W0:Y:S07]  /*0010*/  S2R R11, SR_TID.X ;  /* 0x00000000000b7919 */ /* 0x000e2e0000002100 */
[----:B------:R-:W1:Y:S01]  /*0020*/  S2UR UR4, SR_CTAID.X ;  /* 0x00000000000479c3 */ /* 0x000e620000002500 */
[----:B------:R-:W1:Y:S01]  /*0030*/  LDCU UR5, c[0x0][0x360] ;  /* 0x00006c00ff0577ac */ /* 0x000e620008000800 */
[----:B------:R-:W2:Y:S06]  /*0040*/  LDCU UR6, c[0x0][0x380] ;  /* 0x00007000ff0677ac */ /* 0x000eac0008000800 */
[----:B------:R-:W3:Y:S01]  /*0050*/  LDC R0, c[0x0][0x370] ;  /* 0x0000dc00ff007b82 */ /* 0x000ee20000000800 */
[----:B--2---:R-:W-:Y:S01]  /*0060*/  IMAD.U32 R8, RZ, RZ, UR6 ;  /* 0x00000006ff087e24 */ /* 0x004fe2000f8e00ff */
[----:B-1----:R-:W-:-:S06]  /*0070*/  UIMAD UR4, UR4, UR5, URZ ;  /* 0x00000005040472a4 */ /* 0x002fcc000f8e02ff */
[----:B0-----:R-:W-:Y:S02]  /*0080*/  VIADD R9, R11, UR4 ;  /* 0x000000040b097c36 */ /* 0x001fe40008000000 */
[----:B---3--:R-:W-:-:S03]  /*0090*/  IMAD R0, R0, UR5, RZ ;  /* 0x0000000500007c24 */ /* 0x008fc6000f8e02ff */
[----:B------:R-:W-:-:S13]  /*00a0*/  ISETP.GE.AND P0, PT, R9, R8, PT ;  /* 0x000000080900720c */ /* 0x000fda0003f06270 */
[----:B------:R-:W-:Y:S05]  /*00b0*/  @P0 EXIT ;  /* 0x000000000000094d */ /* 0x000fea0003800000 */
[----:B------:R-:W0:Y:S01]  /*00c0*/  I2F.U32.RP R6, R0 ;  /* 0x0000000000067306 */ /* 0x000e220000209000 */
[C---:B------:R-:W-:Y:S01]  /*00d0*/  IMAD.IADD R5, R0.reuse, 0x1, R9 ;  /* 0x0000000100057824 */ /* 0x040fe200078e0209 */
[----:B------:R-:W-:Y:S01]  /*00e0*/  ISETP.NE.U32.AND P2, PT, R0, RZ, PT ;  /* 0x000000ff0000720c */ /* 0x000fe20003f45070 */
[----:B------:R-:W-:Y:S01]  /*00f0*/  IMAD.MOV R7, RZ, RZ, -R0 ;  /* 0x000000ffff077224 */ /* 0x000fe200078e0a00 */
[----:B------:R-:W1:Y:S01]  /*0100*/  LDCU.64 UR6, c[0x0][0x358] ;  /* 0x00006b00ff0677ac */ /* 0x000e620008000a00 */
[----:B------:R-:W-:Y:S01]  /*0110*/  BSSY.RECONVERGENT B0, `(.L_x_0) ;  /* 0x000005f000007945 */ /* 0x000fe20003800200 */
[CC--:B------:R-:W-:Y:S02]  /*0120*/  ISETP.GE.AND P0, PT, R5.reuse, R8.reuse, PT ;  /* 0x000000080500720c */ /* 0x0c0fe40003f06270 */
[----:B------:R-:W-:Y:S01]  /*0130*/  VIMNMX R4, PT, PT, R5, R8, !PT ;  /* 0x0000000805047248 */ /* 0x000fe20007fe0100 */
[----:B------:R-:W2:Y:S01]  /*0140*/  LDCU UR5, c[0x0][0x380] ;  /* 0x00007000ff0577ac */ /* 0x000ea20008000800 */
[----:B------:R-:W-:-:S04]  /*0150*/  SEL R12, RZ, 0x1, P0 ;  /* 0x00000001ff0c7807 */ /* 0x000fc80000000000 */
[----:B------:R-:W-:Y:S01]  /*0160*/  IADD3 R5, PT, PT, R4, -R5, -R12 ;  /* 0x8000000504057210 */ /* 0x000fe20007ffe80c */
[----:B0-----:R-:W0:Y:S02]  /*0170*/  MUFU.RCP R6, R6 ;  /* 0x0000000600067308 */ /* 0x001e240000001000 */
[----:B0-----:R-:W-:-:S06]  /*0180*/  IADD3 R2, PT, PT, R6, 0xffffffe, RZ ;  /* 0x0ffffffe06027810 */ /* 0x001fcc0007ffe0ff */
[----:B------:R0:W3:Y:S02]  /*0190*/  F2I.FTZ.U32.TRUNC.NTZ R3, R2 ;  /* 0x0000000200037305 */ /* 0x0000e4000021f000 */
[----:B0-----:R-:W-:Y:S02]  /*01a0*/  HFMA2 R2, -RZ, RZ, 0, 0 ;  /* 0x00000000ff027431 */ /* 0x001fe400000001ff */
[----:B---3--:R-:W-:-:S04]  /*01b0*/  IMAD R7, R7, R3, RZ ;  /* 0x0000000307077224 */ /* 0x008fc800078e02ff */
[----:B------:R-:W-:-:S06]  /*01c0*/  IMAD.HI.U32 R6, R3, R7, R2 ;  /* 0x0000000703067227 */ /* 0x000fcc00078e0002 */
[----:B------:R-:W-:-:S04]  /*01d0*/  IMAD.HI.U32 R3, R6, R5, RZ ;  /* 0x0000000506037227 */ /* 0x000fc800078e00ff */
[----:B------:R-:W-:-:S04]  /*01e0*/  IMAD.MOV R2, RZ, RZ, -R3 ;  /* 0x000000ffff027224 */ /* 0x000fc800078e0a03 */
[----:B------:R-:W-:-:S05]  /*01f0*/  IMAD R5, R0, R2, R5 ;  /* 0x0000000200057224 */ /* 0x000fca00078e0205 */
[----:B------:R-:W-:-:S13]  /*0200*/  ISETP.GE.U32.AND P0, PT, R5, R0, PT ;  /* 0x000000000500720c */ /* 0x000fda0003f06070 */
[----:B------:R-:W-:Y:S01]  /*0210*/  @P0 IMAD.IADD R5, R5, 0x1, -R0 ;  /* 0x0000000105050824 */ /* 0x000fe200078e0a00 */
[----:B------:R-:W-:-:S04]  /*0220*/  @P0 IADD3 R3, PT, PT, R3, 0x1, RZ ;  /* 0x0000000103030810 */ /* 0x000fc80007ffe0ff */
[----:B------:R-:W-:-:S13]  /*0230*/  ISETP.GE.U32.AND P1, PT, R5, R0, PT ;  /* 0x000000000500720c */ /* 0x000fda0003f26070 */
[----:B------:R-:W-:Y:S01]  /*0240*/  @P1 VIADD R3, R3, 0x1 ;  /* 0x0000000103031836 */ /* 0x000fe20000000000 */
[----:B------:R-:W-:-:S05]  /*0250*/  @!P2 LOP3.LUT R3, RZ, R0, RZ, 0x33, !PT ;  /* 0x00000000ff03a212 */ /* 0x000fca00078e33ff */
[----:B------:R-:W-:-:S05]  /*0260*/  IMAD.IADD R12, R12, 0x1, R3 ;  /* 0x000000010c0c7824 */ /* 0x000fca00078e0203 */
[----:B------:R-:W-:-:S04]  /*0270*/  LOP3.LUT R2, R12, 0x3, RZ, 0xc0, !PT ;  /* 0x000000030c027812 */ /* 0x000fc800078ec0ff */
[----:B------:R-:W-:-:S13]  /*0280*/  ISETP.NE.AND P0, PT, R2, 0x3, PT ;  /* 0x000000030200780c */ /* 0x000fda0003f05270 */
[----:B-12---:R-:W-:Y:S05]  /*0290*/  @!P0 BRA `(.L_x_1) ;  /* 0x0000000400188947 */ /* 0x006fea0003800000 */
[----:B------:R-:W-:Y:S01]  /*02a0*/  IABS R13, R8 ;  /* 0x00000008000d7213 */ /* 0x000fe20000000000 */
[----:B------:R-:W0:Y:S01]  /*02b0*/  LDC.64 R2, c[0x0][0x388] ;  /* 0x0000e200ff027b82 */ /* 0x000e220000000a00 */
[----:B------:R-:W-:Y:S01]  /*02c0*/  VIADD R10, R12, 0x1 ;  /* 0x000000010c0a7836 */ /* 0x000fe20000000000 */
[----:B------:R-:W-:Y:S01]  /*02d0*/  BSSY.RECONVERGENT B1, `(.L_x_2) ;  /* 0x0000041000017945 */ /* 0x000fe20003800200 */
[----:B------:R-:W1:Y:S01]  /*02e0*/  I2F.RP R14, R13 ;  /* 0x0000000d000e7306 */ /* 0x000e620000209400 */
[----:B------:R-:W-:-:S04]  /*02f0*/  IADD3 R15, PT, PT, R8, UR4, R11 ;  /* 0x00000004080f7c10 */ /* 0x000fc8000fffe00b */
[----:B------:R-:W2:Y:S08]  /*0300*/  LDC.64 R4, c[0x0][0x398] ;  /* 0x0000e600ff047b82 */ /* 0x000eb00000000a00 */
[----:B------:R-:W3:Y:S01]  /*0310*/  LDC.64 R6, c[0x0][0x390] ;  /* 0x0000e400ff067b82 */ /* 0x000ee20000000a00 */
[----:B-1----:R-:W1:Y:S02]  /*0320*/  MUFU.RCP R14, R14 ;  /* 0x0000000e000e7308 */ /* 0x002e640000001000 */
[----:B-1----:R-:W-:-:S02]  /*0330*/  IADD3 R16, PT, PT, R14, 0xffffffe, RZ ;  /* 0x0ffffffe0e107810 */ /* 0x002fc40007ffe0ff */
[----:B------:R-:W-:-:S04]  /*0340*/  LOP3.LUT R14, R10, 0x3, RZ, 0xc0, !PT ;  /* 0x000000030a0e7812 */ /* 0x000fc800078ec0ff */
[----:B------:R1:W4:Y:S01]  /*0350*/  F2I.FTZ.U32.TRUNC.NTZ R17, R16 ;  /* 0x0000001000117305 */ /* 0x000322000021f000 */
[----:B------:R-:W-:Y:S01]  /*0360*/  IMAD.MOV R14, RZ, RZ, -R14 ;  /* 0x000000ffff0e7224 */ /* 0x000fe200078e0a0e */
[----:B-1----:R-:W-:Y:S01]  /*0370*/  MOV R16, RZ ;  /* 0x000000ff00107202 */ /* 0x002fe20000000f00 */
[----:B----4-:R-:W-:-:S04]  /*0380*/  IMAD.MOV R18, RZ, RZ, -R17 ;  /* 0x000000ffff127224 */ /* 0x010fc800078e0a11 */
[----:B------:R-:W-:-:S04]  /*0390*/  IMAD R19, R18, R13, RZ ;  /* 0x0000000d12137224 */ /* 0x000fc800078e02ff */
[----:B------:R-:W-:-:S04]  /*03a0*/  IMAD.HI.U32 R10, R17, R19, R16 ;  /* 0x00000013110a7227 */ /* 0x000fc800078e0010 */
[----:B0-23--:R-:W-:-:S07]  /*03b0*/  VIADD R17, R9, 0x1 ;  /* 0x0000000109117836 */ /* 0x00dfce0000000000 */
.L_x_3:
[----:B------:R-:W-:Y:S01]  /*03c0*/  MOV R8, UR5 ;  /* 0x0000000500087c02 */ /* 0x000fe20008000f00 */
[----:B------:R-:W-:Y:S01]  /*03d0*/  VIADD R18, R15, 0xffffffff ;  /* 0xffffffff0f127836 */ /* 0x000fe20000000000 */
[----:B------:R-:W-:Y:S02]  /*03e0*/  ISETP.GE.AND P3, PT, R17, RZ, PT ;  /* 0x000000ff1100720c */ /* 0x000fe40003f66270 */
[----:B------:R-:W-:Y:S02]  /*03f0*/  IABS R16, R8 ;  /* 0x0000000800107213 */ /* 0x000fe40000000000 */
[----:B------:R-:W-:Y:S02]  /*0400*/  IABS R19, R18 ;  /* 0x0000001200137213 */ /* 0x000fe40000000000 */
[----:B0-----:R-:W0:Y:S03]  /*0410*/  I2F.RP R20, R16 ;  /* 0x0000001000147306 */ /* 0x001e260000209400 */
[----:B------:R-:W-:-:S05]  /*0420*/  IMAD.HI.U32 R10, R10, R19, RZ ;  /* 0x000000130a0a7227 */ /* 0x000fca00078e00ff */
[----:B------:R-:W-:-:S05]  /*0430*/  IADD3 R10, PT, PT, -R10, RZ, RZ ;  /* 0x000000ff0a0a7210 */ /* 0x000fca0007ffe1ff */
[----:B------:R-:W-:Y:S01]  /*0440*/  IMAD R19, R16, R10, R19 ;  /* 0x0000000a10137224 */ /* 0x000fe200078e0213 */
[----:B0-----:R-:W0:Y:S01]  /*0450*/  MUFU.RCP R20, R20 ;  /* 0x0000001400147308 */ /* 0x001e220000001000 */
[----:B------:R-:W-:-:S03]  /*0460*/  IMAD.MOV.U32 R10, RZ, RZ, RZ ;  /* 0x000000ffff0a7224 */ /* 0x000fc600078e00ff */
[----:B------:R-:W-:-:S13]  /*0470*/  ISETP.GT.U32.AND P0, PT, R13, R19, PT ;  /* 0x000000130d00720c */ /* 0x000fda0003f04070 */
[--C-:B------:R-:W-:Y:S02]  /*0480*/  @!P0 IMAD.IADD R19, R19, 0x1, -R16.reuse ;  /* 0x0000000113138824 */ /* 0x100fe400078e0a10 */
[----:B0-----:R-:W-:Y:S01]  /*0490*/  VIADD R11, R20, 0xffffffe ;  /* 0x0ffffffe140b7836 */ /* 0x001fe20000000000 */
[----:B------:R-:W-:Y:S02]  /*04a0*/  IABS R20, R17 ;  /* 0x0000001100147213 */ /* 0x000fe40000000000 */
[----:B------:R-:W-:Y:S02]  /*04b0*/  ISETP.GT.U32.AND P0, PT, R13, R19, PT ;  /* 0x000000130d00720c */ /* 0x000fe40003f04070 */
[----:B------:R-:W-:Y:S01]  /*04c0*/  MOV R13, R16 ;  /* 0x00000010000d7202 */ /* 0x000fe20000000f00 */
[----:B------:R-:W0:Y:S10]  /*04d0*/  F2I.FTZ.U32.TRUNC.NTZ R11, R11 ;  /* 0x0000000b000b7305 */ /* 0x000e34000021f000 */
[----:B------:R-:W-:Y:S01]  /*04e0*/  @!P0 IMAD.IADD R19, R19, 0x1, -R16 ;  /* 0x0000000113138824 */ /* 0x000fe200078e0a10 */
[----:B------:R-:W-:Y:S01]  /*04f0*/  ISETP.NE.AND P0, PT, R8, RZ, PT ;  /* 0x000000ff0800720c */ /* 0x000fe20003f05270 */
[----:B0-----:R-:W-:-:S04]  /*0500*/  IMAD.MOV R21, RZ, RZ, -R11 ;  /* 0x000000ffff157224 */ /* 0x001fc800078e0a0b */
[----:B------:R-:W-:-:S04]  /*0510*/  IMAD R21, R21, R16, RZ ;  /* 0x0000001015157224 */ /* 0x000fc800078e02ff */
[----:B------:R-:W-:Y:S01]  /*0520*/  IMAD.HI.U32 R10, R11, R21, R10 ;  /* 0x000000150b0a7227 */ /* 0x000fe200078e000a */
[----:B------:R-:W-:-:S05]  /*0530*/  MOV R21, R20 ;  /* 0x0000001400157202 */ /* 0x000fca0000000f00 */
[----:B------:R-:W-:-:S04]  /*0540*/  IMAD.HI.U32 R11, R10, R21, RZ ;  /* 0x000000150a0b7227 */ /* 0x000fc800078e00ff */
[----:B------:R-:W-:-:S04]  /*0550*/  IMAD.MOV R11, RZ, RZ, -R11 ;  /* 0x000000ffff0b7224 */ /* 0x000fc800078e0a0b */
[----:B------:R-:W-:-:S05]  /*0560*/  IMAD R11, R16, R11, R21 ;  /* 0x0000000b100b7224 */ /* 0x000fca00078e0215 */
[----:B------:R-:W-:-:S13]  /*0570*/  ISETP.GT.U32.AND P1, PT, R13, R11, PT ;  /* 0x0000000b0d00720c */ /* 0x000fda0003f24070 */
[----:B------:R-:W-:Y:S01]  /*0580*/  @!P1 IMAD.IADD R11, R11, 0x1, -R16 ;  /* 0x000000010b0b9824 */ /* 0x000fe200078e0a10 */
[----:B------:R-:W-:-:S04]  /*0590*/  ISETP.GE.AND P1, PT, R18, RZ, PT ;  /* 0x000000ff1200720c */ /* 0x000fc80003f26270 */
[----:B------:R-:W-:-:S09]  /*05a0*/  ISETP.GT.U32.AND P2, PT, R13, R11, PT ;  /* 0x0000000b0d00720c */ /* 0x000fd20003f44070 */
[----:B------:R-:W-:-:S04]  /*05b0*/  @!P1 IMAD.MOV R19, RZ, RZ, -R19 ;  /* 0x000000ffff139224 */ /* 0x000fc800078e0a13 */
[----:B------:R-:W-:Y:S02]  /*05c0*/  @!P2 IADD3 R11, PT, PT, R11, -R16, RZ ;  /* 0x800000100b0ba210 */ /* 0x000fe40007ffe0ff */
[----:B------:R-:W-:-:S03]  /*05d0*/  LOP3.LUT R16, RZ, R8, RZ, 0x33, !PT ;  /* 0x00000008ff107212 */ /* 0x000fc600078e33ff */
[----:B------:R-:W-:Y:S01]  /*05e0*/  @!P3 IMAD.MOV R11, RZ, RZ, -R11 ;  /* 0x000000ffff0bb224 */ /* 0x000fe200078e0a0b */
[----:B------:R-:W-:-:S04]  /*05f0*/  SEL R19, R16, R19, !P0 ;  /* 0x0000001310137207 */ /* 0x000fc80004000000 */
[----:B------:R-:W-:Y:S01]  /*0600*/  SEL R23, R16, R11, !P0 ;  /* 0x0000000b10177207 */ /* 0x000fe20004000000 */
[----:B------:R-:W-:-:S04]  /*0610*/  IMAD.WIDE R18, R19, 0x4, R2 ;  /* 0x0000000413127825 */ /* 0x000fc800078e0202 */
[----:B------:R-:W-:Y:S01]  /*0620*/  IMAD.WIDE R22, R23, 0x4, R6 ;  /* 0x0000000417167825 */ /* 0x000fe200078e0206 */
[----:B------:R-:W2:Y:S05]  /*0630*/  LDG.E R11, desc[UR6][R18.64] ;  /* 0x00000006120b7981 */ /* 0x000eaa000c1e1900 */
[----:B------:R-:W2:Y:S01]  /*0640*/  LDG.E R22, desc[UR6][R22.64] ;  /* 0x0000000616167981 */ /* 0x000ea2000c1e1900 */
[----:B------:R-:W-:Y:S01]  /*0650*/  IMAD.WIDE R20, R9, 0x4, R4 ;  /* 0x0000000409147825 */ /* 0x000fe200078e0204 */
[----:B------:R-:W-:Y:S02]  /*0660*/  IADD3 R14, PT, PT, R14, 0x1, RZ ;  /* 0x000000010e0e7810 */ /* 0x000fe40007ffe0ff */
[C---:B------:R-:W-:Y:S01]  /*0670*/  IADD3 R15, PT, PT, R0.reuse, R15, RZ ;  /* 0x0000000f000f7210 */ /* 0x040fe20007ffe0ff */
[----:B------:R-:W-:Y:S01]  /*0680*/  IMAD.IADD R9, R0, 0x1, R9 ;  /* 0x0000000100097824 */ /* 0x000fe200078e0209 */
[----:B------:R-:W-:Y:S01]  /*0690*/  ISETP.NE.AND P0, PT, R14, RZ, PT ;  /* 0x000000ff0e00720c */ /* 0x000fe20003f05270 */
[----:B------:R-:W-:-:S02]  /*06a0*/  IMAD.IADD R17, R0, 0x1, R17 ;  /* 0x0000000100117824 */ /* 0x000fc400078e0211 */
[----:B--2---:R-:W-:-:S05]  /*06b0*/  FADD R11, R11, -R22 ;  /* 0x800000160b0b7221 */ /* 0x004fca0000000000 */
[----:B------:R0:W-:Y:S05]  /*06c0*/  STG.E desc[UR6][R20.64], R11 ;  /* 0x0000000b14007986 */ /* 0x0001ea000c101906 */
[----:B------:R-:W-:Y:S05]  /*06d0*/  @P0 BRA `(.L_x_3) ;  /* 0xfffffffc00380947 */ /* 0x000fea000383ffff */
[----:B------:R-:W-:Y:S05]  /*06e0*/  BSYNC.RECONVERGENT B1 ;  /* 0x0000000000017941 */ /* 0x000fea0003800200 */
.L_x_2:
[----:B------:R-:W-:-:S07]  /*06f0*/  VIADD R9, R17, 0xffffffff ;  /* 0xffffffff11097836 */ /* 0x000fce0000000000 */
.L_x_1:
[----:B------:R-:W-:Y:S05]  /*0700*/  BSYNC.RECONVERGENT B0 ;  /* 0x0000000000007941 */ /* 0x000fea0003800200 */
.L_x_0:
[----:B------:R-:W-:-:S13]  /*0710*/  ISETP.GE.U32.AND P0, PT, R12, 0x3, PT ;  /* 0x000000030c00780c */ /* 0x000fda0003f06070 */
[----:B------:R-:W-:Y:S05]  /*0720*/  @!P0 EXIT ;  /* 0x000000000000894d */ /* 0x000fea0003800000 */
[----:B------:R-:W-:Y:S01]  /*0730*/  IABS R10, R8 ;  /* 0x00000008000a7213 */ /* 0x000fe20000000000 */
[----:B------:R-:W1:Y:S03]  /*0740*/  LDC R12, c[0x0][0x380] ;  /* 0x0000e000ff0c7b82 */ /* 0x000e660000000800 */
[----:B------:R-:W2:Y:S05]  /*0750*/  I2F.RP R8, R10 ;  /* 0x0000000a00087306 */ /* 0x000eaa0000209400 */
[----:B------:R-:W3:Y:S08]  /*0760*/  LDC.64 R2, c[0x0][0x388] ;  /* 0x0000e200ff027b82 */ /* 0x000ef00000000a00 */
[----:B------:R-:W4:Y:S01]  /*0770*/  LDC.64 R4, c[0x0][0x390] ;  /* 0x0000e400ff047b82 */ /* 0x000f220000000a00 */
[----:B--2---:R-:W2:Y:S07]  /*0780*/  MUFU.RCP R8, R8 ;  /* 0x0000000800087308 */ /* 0x004eae0000001000 */
[----:B------:R-:W1:Y:S01]  /*0790*/  LDC.64 R6, c[0x0][0x398] ;  /* 0x0000e600ff067b82 */ /* 0x000e620000000a00 */
[----:B--2---:R-:W-:-:S04]  /*07a0*/  VIADD R14, R8, 0xffffffe ;  /* 0x0ffffffe080e7836 */ /* 0x004fc80000000000 */
[----:B------:R2:W0:Y:S02]  /*07b0*/  F2I.FTZ.U32.TRUNC.NTZ R15, R14 ;  /* 0x0000000e000f7305 */ /* 0x000424000021f000 */
[----:B--2---:R-:W-:Y:S01]  /*07c0*/  IMAD.MOV.U32 R14, RZ, RZ, RZ ;  /* 0x000000ffff0e7224 */ /* 0x004fe200078e00ff */
[----:B0-----:R-:W-:-:S05]  /*07d0*/  IADD3 R11, PT, PT, RZ, -R15, RZ ;  /* 0x8000000fff0b7210 */ /* 0x001fca0007ffe0ff */
[----:B------:R-:W-:-:S04]  /*07e0*/  IMAD R11, R11, R10, RZ ;  /* 0x0000000a0b0b7224 */ /* 0x000fc800078e02ff */
[----:B---3--:R-:W-:-:S07]  /*07f0*/  IMAD.HI.U32 R8, R15, R11, R14 ;  /* 0x0000000b0f087227 */ /* 0x008fce00078e000e */
.L_x_4:
[----:B01----:R-:W-:Y:S01]  /*0800*/  IABS R11, R12 ;  /* 0x0000000c000b7213 */ /* 0x003fe20000000000 */
[C---:B------:R-:W-:Y:S01]  /*0810*/  VIADD R17, R9.reuse, 0x1 ;  /* 0x0000000109117836 */ /* 0x040fe20000000000 */
[----:B------:R-:W-:Y:S02]  /*0820*/  IADD3 R19, PT, PT, R9, -0x1, R12 ;  /* 0xffffffff09137810 */ /* 0x000fe40007ffe00c */
[----:B------:R-:W0:Y:S02]  /*0830*/  I2F.RP R16, R11 ;  /* 0x0000000b00107306 */ /* 0x000e240000209400 */
[----:B------:R-:W-:Y:S02]  /*0840*/  IABS R13, R19 ;  /* 0x00000013000d7213 */ /* 0x000fe40000000000 */
[----:B------:R-:W-:-:S03]  /*0850*/  ISETP.GE.AND P3, PT, R17, RZ, PT ;  /* 0x000000ff1100720c */ /* 0x000fc60003f66270 */
[----:B------:R-:W-:-:S05]  /*0860*/  IMAD.HI.U32 R8, R8, R13, RZ ;  /* 0x0000000d08087227 */ /* 0x000fca00078e00ff */
[----:B------:R-:W-:Y:S01]  /*0870*/  IADD3 R8, PT, PT, -R8, RZ, RZ ;  /* 0x000000ff08087210 */ /* 0x000fe20007ffe1ff */
[----:B0-----:R-:W0:Y:S04]  /*0880*/  MUFU.RCP R16, R16 ;  /* 0x0000001000107308 */ /* 0x001e280000001000 */
[----:B------:R-:W-:-:S05]  /*0890*/  IMAD R13, R11, R8, R13 ;  /* 0x000000080b0d7224 */ /* 0x000fca00078e020d */
[----:B------:R-:W-:Y:S01]  /*08a0*/  ISETP.GT.U32.AND P0, PT, R10, R13, PT ;  /* 0x0000000d0a00720c */ /* 0x000fe20003f04070 */
[----:B0-----:R-:W-:Y:S01]  /*08b0*/  VIADD R14, R16, 0xffffffe ;  /* 0x0ffffffe100e7836 */ /* 0x001fe20000000000 */
[----:B------:R-:W-:-:S11]  /*08c0*/  IABS R16, R17 ;  /* 0x0000001100107213 */ /* 0x000fd60000000000 */
[--C-:B------:R-:W-:Y:S01]  /*08d0*/  @!P0 IMAD.IADD R13, R13, 0x1, -R11.reuse ;  /* 0x000000010d0d8824 */ /* 0x100fe200078e0a0b */
[----:B------:R0:W1:Y:S04]  /*08e0*/  F2I.FTZ.U32.TRUNC.NTZ R15, R14 ;  /* 0x0000000e000f7305 */ /* 0x000068000021f000 */
[----:B------:R-:W-:Y:S01]  /*08f0*/  ISETP.GT.U32.AND P0, PT, R10, R13, PT ;  /* 0x0000000d0a00720c */ /* 0x000fe20003f04070 */
[----:B------:R-:W-:Y:S02]  /*0900*/  IMAD.MOV.U32 R10, RZ, RZ, R11 ;  /* 0x000000ffff0a7224 */ /* 0x000fe400078e000b */
[----:B0-----:R-:W-:Y:S02]  /*0910*/  HFMA2 R14, -RZ, RZ, 0, 0 ;  /* 0x00000000ff0e7431 */ /* 0x001fe400000001ff */
[----:B-1----:R-:W-:-:S08]  /*0920*/  IMAD.MOV R18, RZ, RZ, -R15 ;  /* 0x000000ffff127224 */ /* 0x002fd000078e0a0f */
[-C--:B------:R-:W-:Y:S01]  /*0930*/  @!P0 IADD3 R13, PT, PT, R13, -R11.reuse, RZ ;  /* 0x8000000b0d0d8210 */ /* 0x080fe20007ffe0ff */
[----:B------:R-:W-:Y:S01]  /*0940*/  IMAD R21, R18, R11, RZ ;  /* 0x0000000b12157224 */ /* 0x000fe200078e02ff */
[----:B------:R-:W-:-:S03]  /*0950*/  ISETP.NE.AND P0, PT, R12, RZ, PT ;  /* 0x000000ff0c00720c */ /* 0x000fc60003f05270 */
[----:B------:R-:W-:-:S04]  /*0960*/  IMAD.HI.U32 R8, R15, R21, R14 ;  /* 0x000000150f087227 */ /* 0x000fc800078e000e */
[----:B------:R-:W-:-:S04]  /*0970*/  IMAD.MOV.U32 R15, RZ, RZ, R16 ;  /* 0x000000ffff0f7224 */ /* 0x000fc800078e0010 */
[----:B------:R-:W-:-:S05]  /*0980*/  IMAD.HI.U32 R14, R8, R15, RZ ;  /* 0x0000000f080e7227 */ /* 0x000fca00078e00ff */
[----:B------:R-:W-:-:S05]  /*0990*/  IADD3 R14, PT, PT, -R14, RZ, RZ ;  /* 0x000000ff0e0e7210 */ /* 0x000fca0007ffe1ff */
[----:B------:R-:W-:Y:S02]  /*09a0*/  IMAD R15, R11, R14, R15 ;  /* 0x0000000e0b0f7224 */ /* 0x000fe400078e020f */
[----:B------:R-:W-:Y:S01]  /*09b0*/  IMAD.MOV.U32 R14, RZ, RZ, R13 ;  /* 0x000000ffff0e7224 */ /* 0x000fe200078e000d */
[----:B------:R-:W-:Y:S02]  /*09c0*/  LOP3.LUT R13, RZ, R12, RZ, 0x33, !PT ;  /* 0x0000000cff0d7212 */ /* 0x000fe400078e33ff */
[----:B------:R-:W-:-:S13]  /*09d0*/  ISETP.GT.U32.AND P1, PT, R10, R15, PT ;  /* 0x0000000f0a00720c */ /* 0x000fda0003f24070 */
[----:B------:R-:W-:Y:S01]  /*09e0*/  @!P1 IMAD.IADD R15, R15, 0x1, -R11 ;  /* 0x000000010f0f9824 */ /* 0x000fe200078e0a0b */
[----:B------:R-:W-:-:S04]  /*09f0*/  ISETP.GE.AND P1, PT, R19, RZ, PT ;  /* 0x000000ff1300720c */ /* 0x000fc80003f26270 */
[----:B------:R-:W-:-:S09]  /*0a00*/  ISETP.GT.U32.AND P2, PT, R10, R15, PT ;  /* 0x0000000f0a00720c */ /* 0x000fd20003f44070 */
[----:B------:R-:W-:-:S04]  /*0a10*/  @!P1 IADD3 R14, PT, PT, -R14, RZ, RZ ;  /* 0x000000ff0e0e9210 */ /* 0x000fc80007ffe1ff */
[----:B------:R-:W-:Y:S01]  /*0a20*/  @!P2 IMAD.IADD R15, R15, 0x1, -R11 ;  /* 0x000000010f0fa824 */ /* 0x000fe200078e0a0b */
[----:B------:R-:W-:-:S03]  /*0a30*/  SEL R21, R13, R14, !P0 ;  /* 0x0000000e0d157207 */ /* 0x000fc60004000000 */
[----:B------:R-:W-:Y:S02]  /*0a40*/  @!P3 IMAD.MOV R15, RZ, RZ, -R15 ;  /* 0x000000ffff0fb224 */ /* 0x000fe400078e0a0f */
[----:B------:R-:W-:-:S03]  /*0a50*/  IMAD.WIDE R20, R21, 0x4, R2 ;  /* 0x0000000415147825 */ /* 0x000fc600078e0202 */
[----:B------:R-:W-:-:S03]  /*0a60*/  SEL R15, R13, R15, !P0 ;  /* 0x0000000f0d0f7207 */ /* 0x000fc60004000000 */
[----:B------:R-:W2:Y:S02]  /*0a70*/  LDG.E R20, desc[UR6][R20.64] ;  /* 0x0000000614147981 */ /* 0x000ea4000c1e1900 */
[----:B----4-:R-:W-:-:S06]  /*0a80*/  IMAD.WIDE R14, R15, 0x4, R4 ;  /* 0x000000040f0e7825 */ /* 0x010fcc00078e0204 */
[----:B------:R0:W2:Y:S01]  /*0a90*/  LDG.E R15, desc[UR6][R14.64] ;  /* 0x000000060e0f7981 */ /* 0x0000a2000c1e1900 */
[C---:B------:R-:W-:Y:S01]  /*0aa0*/  IMAD.IADD R23, R0.reuse, 0x1, R19 ;  /* 0x0000000100177824 */ /* 0x040fe200078e0213 */
[----:B------:R-:W-:-:S04]  /*0ab0*/  IADD3 R25, PT, PT, R0, R17, RZ ;  /* 0x0000001100197210 */ /* 0x000fc80007ffe0ff */
[----:B------:R-:W-:Y:S02]  /*0ac0*/  IABS R18, R23 ;  /* 0x0000001700127213 */ /* 0x000fe40000000000 */
[----:B------:R-:W-:-:S03]  /*0ad0*/  IABS R19, R25 ;  /* 0x0000001900137213 */ /* 0x000fc60000000000 */
[----:B------:R-:W-:-:S04]  /*0ae0*/  IMAD.HI.U32 R16, R8, R18, RZ ;  /* 0x0000001208107227 */ /* 0x000fc800078e00ff */
[----:B------:R-:W-:-:S04]  /*0af0*/  IMAD.HI.U32 R17, R8, R19, RZ ;  /* 0x0000001308117227 */ /* 0x000fc800078e00ff */
[----:B------:R-:W-:Y:S02]  /*0b00*/  IMAD.MOV R16, RZ, RZ, -R16 ;  /* 0x000000ffff107224 */ /* 0x000fe400078e0a10 */
[----:B------:R-:W-:Y:S02]  /*0b10*/  IMAD.MOV R22, RZ, RZ, -R17 ;  /* 0x000000ffff167224 */ /* 0x000fe400078e0a11 */
[C---:B0-----:R-:W-:Y:S02]  /*0b20*/  IMAD R14, R11.reuse, R16, R18 ;  /* 0x000000100b0e7224 */ /* 0x041fe400078e0212 */
[----:B------:R-:W-:-:S03]  /*0b30*/  IMAD R16, R11, R22, R19 ;  /* 0x000000160b107224 */ /* 0x000fc600078e0213 */
[C---:B------:R-:W-:Y:S02]  /*0b40*/  ISETP.GT.U32.AND P1, PT, R10.reuse, R14, PT ;  /* 0x0000000e0a00720c */ /* 0x040fe40003f24070 */
[----:B------:R-:W-:Y:S02]  /*0b50*/  ISETP.GT.U32.AND P2, PT, R10, R16, PT ;  /* 0x000000100a00720c */ /* 0x000fe40003f44070 */
[----:B------:R-:W-:-:S09]  /*0b60*/  ISETP.GE.AND P4, PT, R25, RZ, PT ;  /* 0x000000ff1900720c */ /* 0x000fd20003f86270 */
[----:B------:R-:W-:Y:S02]  /*0b70*/  @!P1 IADD3 R14, PT, PT, R14, -R11, RZ ;  /* 0x8000000b0e0e9210 */ /* 0x000fe40007ffe0ff */
[----:B------:R-:W-:Y:S02]  /*0b80*/  @!P2 IMAD.IADD R16, R16, 0x1, -R11 ;  /* 0x000000011010a824 */ /* 0x000fe400078e0a0b */
[----:B------:R-:W-:-:S03]  /*0b90*/  ISETP.GT.U32.AND P1, PT, R10, R14, PT ;  /* 0x0000000e0a00720c */ /* 0x000fc60003f24070 */
[----:B------:R-:W-:Y:S02]  /*0ba0*/  ISETP.GT.U32.AND P3, PT, R10, R16, PT ;  /* 0x000000100a00720c */ /* 0x000fe40003f64070 */
[----:B------:R-:W-:-:S08]  /*0bb0*/  ISETP.GE.AND P2, PT, R23, RZ, PT ;  /* 0x000000ff1700720c */ /* 0x000fd00003f46270 */
[----:B------:R-:W-:-:S03]  /*0bc0*/  @!P1 IADD3 R14, PT, PT, R14, -R11, RZ ;  /* 0x8000000b0e0e9210 */ /* 0x000fc60007ffe0ff */
[----:B------:R-:W-:Y:S02]  /*0bd0*/  @!P3 IMAD.IADD R16, R16, 0x1, -R11 ;  /* 0x000000011010b824 */ /* 0x000fe400078e0a0b */
[----:B------:R-:W-:Y:S02]  /*0be0*/  @!P2 IADD3 R14, PT, PT, -R14, RZ, RZ ;  /* 0x000000ff0e0ea210 */ /* 0x000fe40007ffe1ff */
[----:B------:R-:W-:Y:S02]  /*0bf0*/  @!P4 IMAD.MOV R16, RZ, RZ, -R16 ;  /* 0x000000ffff10c224 */ /* 0x000fe400078e0a10 */
[----:B------:R-:W-:-:S03]  /*0c00*/  SEL R17, R13, R14, !P0 ;  /* 0x0000000e0d117207 */ /* 0x000fc60004000000 */
[----:B------:R-:W-:Y:S02]  /*0c10*/  SEL R19, R13, R16, !P0 ;  /* 0x000000100d137207 */ /* 0x000fe40004000000 */
[----:B------:R-:W-:-:S04]  /*0c20*/  IMAD.WIDE R16, R17, 0x4, R2 ;  /* 0x0000000411107825 */ /* 0x000fc800078e0202 */
[----:B------:R-:W-:-:S04]  /*0c30*/  IMAD.WIDE R18, R19, 0x4, R4 ;  /* 0x0000000413127825 */ /* 0x000fc800078e0204 */
[----:B--2---:R-:W-:Y:S01]  /*0c40*/  FADD R21, R20, -R15 ;  /* 0x8000000f14157221 */ /* 0x004fe20000000000 */
[----:B------:R-:W-:-:S05]  /*0c50*/  IMAD.WIDE R14, R9, 0x4, R6 ;  /* 0x00000004090e7825 */ /* 0x000fca00078e0206 */
[----:B------:R0:W-:Y:S04]  /*0c60*/  STG.E desc[UR6][R14.64], R21 ;  /* 0x000000150e007986 */ /* 0x0001e8000c101906 */
[----:B------:R1:W2:Y:S04]  /*0c70*/  LDG.E R16, desc[UR6][R16.64] ;  /* 0x0000000610107981 */ /* 0x0002a8000c1e1900 */
[----:B------:R3:W2:Y:S01]  /*0c80*/  LDG.E R19, desc[UR6][R18.64] ;  /* 0x0000000612137981 */ /* 0x0006a2000c1e1900 */
[C---:B------:R-:W-:Y:S01]  /*0c90*/  IMAD.IADD R25, R0.reuse, 0x1, R25 ;  /* 0x0000000100197824 */ /* 0x040fe200078e0219 */
[----:B------:R-:W-:-:S04]  /*0ca0*/  IADD3 R23, PT, PT, R0, R23, RZ ;  /* 0x0000001700177210 */ /* 0x000fc80007ffe0ff */
[----:B------:R-:W-:Y:S02]  /*0cb0*/  IABS R24, R23 ;  /* 0x0000001700187213 */ /* 0x000fe40000000000 */
[----:B------:R-:W-:-:S03]  /*0cc0*/  IABS R26, R25 ;  /* 0x00000019001a7213 */ /* 0x000fc60000000000 */
[----:B------:R-:W-:-:S04]  /*0cd0*/  IMAD.HI.U32 R20, R8, R24, RZ ;  /* 0x0000001808147227 */ /* 0x000fc800078e00ff */
[----:B------:R-:W-:Y:S01]  /*0ce0*/  IMAD.HI.U32 R22, R8, R26, RZ ;  /* 0x0000001a08167227 */ /* 0x000fe200078e00ff */
[----:B------:R-:W-:-:S03]  /*0cf0*/  IADD3 R20, PT, PT, -R20, RZ, RZ ;  /* 0x000000ff14147210 */ /* 0x000fc60007ffe1ff */
[----:B------:R-:W-:Y:S02]  /*0d00*/  IMAD.MOV R22, RZ, RZ, -R22 ;  /* 0x000000ffff167224 */ /* 0x000fe400078e0a16 */
[C---:B-1----:R-:W-:Y:S02]  /*0d10*/  IMAD R17, R11.reuse, R20, R24 ;  /* 0x000000140b117224 */ /* 0x042fe400078e0218 */
[----:B---3--:R-:W-:-:S03]  /*0d20*/  IMAD R18, R11, R22, R26 ;  /* 0x000000160b127224 */ /* 0x008fc600078e021a */
        /* <DEDUP_REMOVED lines=13> */
[----:B------:R-:W-:Y:S01]  /*0e00*/  SEL R27, R13, R18, !P0 ;  /* 0x000000120d1b7207 */ /* 0x000fe20004000000 */
[----:B0-----:R-:W-:-:S04]  /*0e10*/  IMAD.WIDE R14, R0, 0x4, R14 ;  /* 0x00000004000e7825 */ /* 0x001fc800078e020e */
[----:B--2---:R-:W-:Y:S01]  /*0e20*/  FADD R21, R16, -R19 ;  /* 0x8000001310157221 */ /* 0x004fe20000000000 */
[----:B------:R-:W-:-:S04]  /*0e30*/  IMAD.WIDE R16, R17, 0x4, R2 ;  /* 0x0000000411107825 */ /* 0x000fc800078e0202 */
[----:B------:R-:W-:Y:S01]  /*0e40*/  IMAD.WIDE R18, R27, 0x4, R4 ;  /* 0x000000041b127825 */ /* 0x000fe200078e0204 */
[----:B------:R0:W-:Y:S04]  /*0e50*/  STG.E desc[UR6][R14.64], R21 ;  /* 0x000000150e007986 */ /* 0x0001e8000c101906 */
[----:B------:R1:W2:Y:S04]  /*0e60*/  LDG.E R16, desc[UR6][R16.64] ;  /* 0x0000000610107981 */ /* 0x0002a8000c1e1900 */
[----:B------:R3:W2:Y:S01]  /*0e70*/  LDG.E R19, desc[UR6][R18.64] ;  /* 0x0000000612137981 */ /* 0x0006a2000c1e1900 */
[C---:B------:R-:W-:Y:S01]  /*0e80*/  IADD3 R23, PT, PT, R0.reuse, R23, RZ ;  /* 0x0000001700177210 */ /* 0x040fe20007ffe0ff */
[----:B------:R-:W-:-:S03]  /*0e90*/  IMAD.IADD R25, R0, 0x1, R25 ;  /* 0x0000000100197824 */ /* 0x000fc600078e0219 */
        /* <DEDUP_REMOVED lines=27> */
[----:B------:R-:W2:Y:S04]  /*1050*/  LDG.E R13, desc[UR6][R16.64] ;  /* 0x00000006100d7981 */ /* 0x000ea8000c1e1900 */
[----:B------:R-:W2:Y:S01]  /*1060*/  LDG.E R18, desc[UR6][R18.64] ;  /* 0x0000000612127981 */ /* 0x000ea2000c1e1900 */
[C---:B------:R-:W-:Y:S01]  /*1070*/  IMAD.WIDE R20, R0.reuse, 0x4, R14 ;  /* 0x0000000400147825 */ /* 0x040fe200078e020e */
[----:B------:R-:W-:-:S04]  /*1080*/  LEA R9, R0, R9, 0x2 ;  /* 0x0000000900097211 */ /* 0x000fc800078e10ff */
[----:B------:R-:W-:Y:S01]  /*1090*/  ISETP.GE.AND P0, PT, R9, R12, PT ;  /* 0x0000000c0900720c */ /* 0x000fe20003f06270 */
[----:B--2---:R-:W-:-:S05]  /*10a0*/  FADD R13, R13, -R18 ;  /* 0x800000120d0d7221 */ /* 0x004fca0000000000 */
[----:B------:R0:W-:Y:S07]  /*10b0*/  STG.E desc[UR6][R20.64], R13 ;  /* 0x0000000d14007986 */ /* 0x0001ee000c101906 */
[----:B------:R-:W-:Y:S05]  /*10c0*/  @!P0 BRA `(.L_x_4) ;  /* 0xfffffff400cc8947 */ /* 0x000fea000383ffff */
[----:B------:R-:W-:Y:S05]  /*10d0*/  EXIT ;  /* 0x000000000000794d */ /* 0x000fea0003800000 */
.L_x_5:
[----:B------:R-:W-:-:S00]  /*10e0*/  BRA `(.L_x_5) ;  /* 0xfffffffc00fc7947 */ /* 0x000fc0000383ffff */
[----:B------:R-:W-:-:S00]  /*10f0*/  NOP ;  /* 0x0000000000007918 */ /* 0x000fc00000000000 */
        /* <DEDUP_REMOVED lines=8> */
.L_x_38:


//--------------------- .text._Z7besoroliiPfPi    --------------------------
	.section	.text._Z7besoroliiPfPi,"ax",@progbits
	.align	128
        .global         _Z7besoroliiPfPi
        .type           _Z7besoroliiPfPi,@function
        .size           _Z7besoroliiPfPi,(.L_x_39 - _Z7besoroliiPfPi)
        .other          _Z7besoroliiPfPi,@"STO_CUDA_ENTRY STV_DEFAULT"
_Z7besoroliiPfPi:
.text._Z7besoroliiPfPi:
[----:B------:R-:W-:Y:S01]  /*0000*/  LDC R1, c[0x0][0x37c] ;  /* 0x0000df00ff017b82 */ /* 0x000fe20000000800 */
[----:B------:R-:W0:Y:S07]  /*0010*/  S2R R7, SR_TID.X ;  /* 0x0000000000077919 */ /* 0x000e2e0000002100 */
[----:B------:R-:W0:Y:S01]  /*0020*/  S2UR UR4, SR_CTAID.X ;  /* 0x00000000000479c3 */ /* 0x000e220000002500 */
[----:B------:R-:W1:Y:S07]  /*0030*/  LDCU UR6, c[0x0][0x380] ;  /* 0x00007000ff0677ac */ /* 0x000e6e0008000800 */
[----:B------:R-:W0:Y:S01]  /*0040*/  LDC R0, c[0x0][0x360] ;  /* 0x0000d800ff007b82 */ /* 0x000e220000000800 */
[----:B------:R-:W2:Y:S01]  /*0050*/  LDCU UR5, c[0x0][0x370] ;  /* 0x00006e00ff0577ac */ /* 0x000ea20008000800 */
[----:B0-----:R-:W-:-:S02]  /*0060*/  IMAD R7, R0, UR4, R7 ;  /* 0x0000000400077c24 */ /* 0x001fc4000f8e0207 */
[----:B--2---:R-:W-:-:S03]  /*0070*/  IMAD R0, R0, UR5, RZ ;  /* 0x0000000500007c24 */ /* 0x004fc6000f8e02ff */
[----:B-1----:R-:W-:-:S13]  /*0080*/  ISETP.GE.AND P0, PT, R7, UR6, PT ;  /* 0x0000000607007c0c */ /* 0x002fda000bf06270 */
[----:B------:R-:W-:Y:S05]  /*0090*/  @P0 EXIT ;  /* 0x000000000000094d */ /* 0x000fea0003800000 */
[----:B------:R-:W0:Y:S01]  /*00a0*/  I2F.U32.RP R8, R0 ;  /* 0x0000000000087306 */ /* 0x000e220000209000 */
[C---:B------:R-:W-:Y:S01]  /*00b0*/  IADD3 R4, PT, PT, R0.reuse, R7, RZ ;  /* 0x0000000700047210 */ /* 0x040fe20007ffe0ff */
[----:B------:R-:W-:Y:S01]  /*00c0*/  IMAD.MOV R9, RZ, RZ, -R0 ;  /* 0x000000ffff097224 */ /* 0x000fe200078e0a00 */
[----:B------:R-:W-:Y:S01]  /*00d0*/  ISETP.NE.U32.AND P2, PT, R0, RZ, PT ;  /* 0x000000ff0000720c */ /* 0x000fe20003f45070 */
[----:B------:R-:W1:Y:S01]  /*00e0*/  LDCU.64 UR4, c[0x0][0x358] ;  /* 0x00006b00ff0477ac */ /* 0x000e620008000a00 */
[C---:B------:R-:W-:Y:S01]  /*00f0*/  ISETP.GE.AND P0, PT, R4.reuse, UR6, PT ;  /* 0x0000000604007c0c */ /* 0x040fe2000bf06270 */
[----:B------:R-:W-:Y:S01]  /*0100*/  BSSY.RECONVERGENT B0, `(.L_x_6) ;  /* 0x0000059000007945 */ /* 0x000fe20003800200 */
[----:B------:R-:W-:Y:S02]  /*0110*/  VIMNMX R5, PT, PT, R4, UR6, !PT ;  /* 0x0000000604057c48 */ /* 0x000fe4000ffe0100 */
[----:B------:R-:W-:-:S04]  /*0120*/  SEL R6, RZ, 0x1, P0 ;  /* 0x00000001ff067807 */ /* 0x000fc80000000000 */
[----:B------:R-:W-:Y:S01]  /*0130*/  IADD3 R5, PT, PT, R5, -R4, -R6 ;  /* 0x8000000405057210 */ /* 0x000fe20007ffe806 */
[----:B0-----:R-:W0:Y:S02]  /*0140*/  MUFU.RCP R8, R8 ;  /* 0x0000000800087308 */ /* 0x001e240000001000 */
[----:B0-----:R-:W-:-:S06]  /*0150*/  VIADD R2, R8, 0xffffffe ;  /* 0x0ffffffe08027836 */ /* 0x001fcc0000000000 */
[----:B------:R0:W2:Y:S02]  /*0160*/  F2I.FTZ.U32.TRUNC.NTZ R3, R2 ;  /* 0x0000000200037305 */ /* 0x0000a4000021f000 */
[----:B0-----:R-:W-:Y:S02]  /*0170*/  IMAD.MOV.U32 R2, RZ, RZ, RZ ;  /* 0x000000ffff027224 */ /* 0x001fe400078e00ff */
[----:B--2---:R-:W-:-:S04]  /*0180*/  IMAD R9, R9, R3, RZ ;  /* 0x0000000309097224 */ /* 0x004fc800078e02ff */
[----:B------:R-:W-:-:S06]  /*0190*/  IMAD.HI.U32 R8, R3, R9, R2 ;  /* 0x0000000903087227 */ /* 0x000fcc00078e0002 */
[----:B------:R-:W-:-:S04]  /*01a0*/  IMAD.HI.U32 R3, R8, R5, RZ ;  /* 0x0000000508037227 */ /* 0x000fc800078e00ff */
[----:B------:R-:W-:-:S04]  /*01b0*/  IMAD.MOV R2, RZ, RZ, -R3 ;  /* 0x000000ffff027224 */ /* 0x000fc800078e0a03 */
[----:B------:R-:W-:-:S05]  /*01c0*/  IMAD R5, R0, R2, R5 ;  /* 0x0000000200057224 */ /* 0x000fca00078e0205 */
[----:B------:R-:W-:-:S13]  /*01d0*/  ISETP.GE.U32.AND P0, PT, R5, R0, PT ;  /* 0x000000000500720c */ /* 0x000fda0003f06070 */
[----:B------:R-:W-:Y:S01]  /*01e0*/  @P0 IADD3 R5, PT, PT, -R0, R5, RZ ;  /* 0x0000000500050210 */ /* 0x000fe20007ffe1ff */
[----:B------:R-:W-:-:S03]  /*01f0*/  @P0 VIADD R3, R3, 0x1 ;  /* 0x0000000103030836 */ /* 0x000fc60000000000 */
[----:B------:R-:W-:-:S13]  /*0200*/  ISETP.GE.U32.AND P1, PT, R5, R0, PT ;  /* 0x000000000500720c */ /* 0x000fda0003f26070 */
[----:B------:R-:W-:Y:S01]  /*0210*/  @P1 VIADD R3, R3, 0x1 ;  /* 0x0000000103031836 */ /* 0x000fe20000000000 */
[----:B------:R-:W-:-:S04]  /*0220*/  @!P2 LOP3.LUT R3, RZ, R0, RZ, 0x33, !PT ;  /* 0x00000000ff03a212 */ /* 0x000fc800078e33ff */
[----:B------:R-:W-:-:S04]  /*0230*/  IADD3 R9, PT, PT, R6, R3, RZ ;  /* 0x0000000306097210 */ /* 0x000fc80007ffe0ff */
[C---:B------:R-:W-:Y:S02]  /*0240*/  LOP3.LUT R2, R9.reuse, 0x3, RZ, 0xc0, !PT ;  /* 0x0000000309027812 */ /* 0x040fe400078ec0ff */
[----:B------:R-:W-:Y:S02]  /*0250*/  ISETP.GE.U32.AND P0, PT, R9, 0x3, PT ;  /* 0x000000030900780c */ /* 0x000fe40003f06070 */
[----:B------:R-:W-:-:S13]  /*0260*/  ISETP.NE.AND P1, PT, R2, 0x3, PT ;  /* 0x000000030200780c */ /* 0x000fda0003f25270 */
[----:B-1----:R-:W-:Y:S05]  /*0270*/  @!P1 BRA `(.L_x_7) ;  /* 0x0000000400049947 */ /* 0x002fea0003800000 */
[----:B------:R-:W0:Y:S01]  /*0280*/  LDC R2, c[0x0][0x384] ;  /* 0x0000e100ff027b82 */ /* 0x000e220000000800 */
[----:B------:R-:W-:Y:S01]  /*0290*/  IADD3 R9, PT, PT, R9, 0x1, RZ ;  /* 0x0000000109097810 */ /* 0x000fe20007ffe0ff */
[----:B------:R-:W-:-:S03]  /*02a0*/  IMAD.MOV.U32 R10, RZ, RZ, RZ ;  /* 0x000000ffff0a7224 */ /* 0x000fc600078e00ff */
[----:B------:R-:W-:-:S03]  /*02b0*/  LOP3.LUT R9, R9, 0x3, RZ, 0xc0, !PT ;  /* 0x0000000309097812 */ /* 0x000fc600078ec0ff */
[----:B------:R-:W1:Y:S02]  /*02c0*/  LDC R6, c[0x0][0x384] ;  /* 0x0000e100ff067b82 */ /* 0x000e640000000800 */
[----:B------:R-:W-:-:S06]  /*02d0*/  IMAD.MOV R9, RZ, RZ, -R9 ;  /* 0x000000ffff097224 */ /* 0x000fcc00078e0a09 */
[----:B------:R-:W2:Y:S01]  /*02e0*/  LDC.64 R4, c[0x0][0x388] ;  /* 0x0000e200ff047b82 */ /* 0x000ea20000000a00 */
[----:B0-----:R-:W-:-:S07]  /*02f0*/  IABS R8, R2 ;  /* 0x0000000200087213 */ /* 0x001fce0000000000 */
[----:B------:R-:W0:Y:S01]  /*0300*/  LDC.64 R2, c[0x0][0x390] ;  /* 0x0000e400ff027b82 */ /* 0x000e220000000a00 */
[----:B------:R-:W3:Y:S08]  /*0310*/  I2F.RP R12, R8 ;  /* 0x00000008000c7306 */ /* 0x000ef00000209400 */
[----:B---3--:R-:W3:Y:S02]  /*0320*/  MUFU.RCP R12, R12 ;  /* 0x0000000c000c7308 */ /* 0x008ee40000001000 */
[----:B---3--:R-:W-:-:S06]  /*0330*/  VIADD R11, R12, 0xffffffe ;  /* 0x0ffffffe0c0b7836 */ /* 0x008fcc0000000000 */
[----:B------:R-:W3:Y:S02]  /*0340*/  F2I.FTZ.U32.TRUNC.NTZ R11, R11 ;  /* 0x0000000b000b7305 */ /* 0x000ee4000021f000 */
[----:B---3--:R-:W-:-:S04]  /*0350*/  IMAD.MOV R13, RZ, RZ, -R11 ;  /* 0x000000ffff0d7224 */ /* 0x008fc800078e0a0b */
[----:B------:R-:W-:-:S04]  /*0360*/  IMAD R13, R13, R8, RZ ;  /* 0x000000080d0d7224 */ /* 0x000fc800078e02ff */
[----:B012---:R-:W-:-:S07]  /*0370*/  IMAD.HI.U32 R10, R11, R13, R10 ;  /* 0x0000000d0b0a7227 */ /* 0x007fce00078e000a */
.L_x_8:
[----:B0-----:R-:W-:-:S06]  /*0380*/  IMAD.WIDE R12, R7, 0x4, R4 ;  /* 0x00000004070c7825 */ /* 0x001fcc00078e0204 */
[----:B------:R-:W2:Y:S01]  /*0390*/  LDG.E R12, desc[UR4][R12.64] ;  /* 0x000000040c0c7981 */ /* 0x000ea2000c1e1900 */
[----:B------:R-:W-:Y:S02]  /*03a0*/  HFMA2 R11, -RZ, RZ, 1.75, 0 ;  /* 0x3f000000ff0b7431 */ /* 0x000fe400000001ff */
[----:B------:R-:W-:-:S03]  /*03b0*/  VIADD R9, R9, 0x1 ;  /* 0x0000000109097836 */ /* 0x000fc60000000000 */
[----:B--2---:R-:W-:-:S05]  /*03c0*/  LOP3.LUT R11, R11, 0x80000000, R12, 0xb8, !PT ;  /* 0x800000000b0b7812 */ /* 0x004fca00078eb80c */
[----:B------:R-:W-:Y:S01]  /*03d0*/  FADD.RZ R14, R12, R11 ;  /* 0x0000000b0c0e7221 */ /* 0x000fe2000000c000 */
[----:B------:R-:W-:-:S04]  /*03e0*/  IABS R11, R6 ;  /* 0x00000006000b7213 */ /* 0x000fc80000000000 */
[----:B------:R-:W0:Y:S08]  /*03f0*/  I2F.RP R16, R11 ;  /* 0x0000000b00107306 */ /* 0x000e300000209400 */
[----:B------:R-:W1:Y:S08]  /*0400*/  F2I.TRUNC.NTZ R14, R14 ;  /* 0x0000000e000e7305 */ /* 0x000e70000020f100 */
[----:B0-----:R-:W0:Y:S01]  /*0410*/  MUFU.RCP R16, R16 ;  /* 0x0000001000107308 */ /* 0x001e220000001000 */
[----:B-1----:R-:W-:-:S02]  /*0420*/  IABS R15, R14 ;  /* 0x0000000e000f7213 */ /* 0x002fc40000000000 */
[----:B------:R-:W-:Y:S02]  /*0430*/  ISETP.GE.AND P2, PT, R14, RZ, PT ;  /* 0x000000ff0e00720c */ /* 0x000fe40003f46270 */
[----:B------:R-:W-:Y:S01]  /*0440*/  LOP3.LUT R14, RZ, R6, RZ, 0x33, !PT ;  /* 0x00000006ff0e7212 */ /* 0x000fe200078e33ff */
[----:B------:R-:W-:-:S04]  /*0450*/  IMAD.HI.U32 R10, R10, R15, RZ ;  /* 0x0000000f0a0a7227 */ /* 0x000fc800078e00ff */
[----:B------:R-:W-:Y:S01]  /*0460*/  IMAD.MOV R10, RZ, RZ, -R10 ;  /* 0x000000ffff0a7224 */ /* 0x000fe200078e0a0a */
[----:B0-----:R-:W-:-:S03]  /*0470*/  IADD3 R12, PT, PT, R16, 0xffffffe, RZ ;  /* 0x0ffffffe100c7810 */ /* 0x001fc60007ffe0ff */
[----:B------:R-:W-:Y:S01]  /*0480*/  IMAD R10, R11, R10, R15 ;  /* 0x0000000a0b0a7224 */ /* 0x000fe200078e020f */
[----:B------:R0:W1:Y:S04]  /*0490*/  F2I.FTZ.U32.TRUNC.NTZ R13, R12 ;  /* 0x0000000c000d7305 */ /* 0x000068000021f000 */
[----:B------:R-:W-:Y:S01]  /*04a0*/  ISETP.GT.U32.AND P1, PT, R8, R10, PT ;  /* 0x0000000a0800720c */ /* 0x000fe20003f24070 */
[----:B0-----:R-:W-:-:S12]  /*04b0*/  IMAD.MOV.U32 R12, RZ, RZ, RZ ;  /* 0x000000ffff0c7224 */ /* 0x001fd800078e00ff */
[----:B------:R-:W-:-:S05]  /*04c0*/  @!P1 IMAD.IADD R10, R10, 0x1, -R11 ;  /* 0x000000010a0a9824 */ /* 0x000fca00078e0a0b */
[----:B------:R-:W-:Y:S02]  /*04d0*/  ISETP.GT.U32.AND P1, PT, R8, R10, PT ;  /* 0x0000000a0800720c */ /* 0x000fe40003f24070 */
[----:B-1----:R-:W-:-:S05]  /*04e0*/  IADD3 R8, PT, PT, RZ, -R13, RZ ;  /* 0x8000000dff087210 */ /* 0x002fca0007ffe0ff */
[----:B------:R-:W-:-:S06]  /*04f0*/  IMAD R17, R8, R11, RZ ;  /* 0x0000000b08117224 */ /* 0x000fcc00078e02ff */
[----:B------:R-:W-:Y:S01]  /*0500*/  @!P1 IMAD.IADD R10, R10, 0x1, -R11 ;  /* 0x000000010a0a9824 */ /* 0x000fe200078e0a0b */
[----:B------:R-:W-:-:S03]  /*0510*/  ISETP.NE.AND P1, PT, R6, RZ, PT ;  /* 0x000000ff0600720c */ /* 0x000fc60003f25270 */
[----:B------:R-:W-:-:S05]  /*0520*/  @!P2 IMAD.MOV R10, RZ, RZ, -R10 ;  /* 0x000000ffff0aa224 */ /* 0x000fca00078e0a0a */
[----:B------:R-:W-:Y:S01]  /*0530*/  SEL R15, R14, R10, !P1 ;  /* 0x0000000a0e0f7207 */ /* 0x000fe20004800000 */
[----:B------:R-:W-:-:S04]  /*0540*/  IMAD.HI.U32 R10, R13, R17, R12 ;  /* 0x000000110d0a7227 */ /* 0x000fc800078e000c */
[----:B------:R-:W-:-:S05]  /*0550*/  IMAD.IADD R15, R15, 0x1, R6 ;  /* 0x000000010f0f7824 */ /* 0x000fca00078e0206 */
[----:B------:R-:W-:Y:S02]  /*0560*/  IABS R8, R15 ;  /* 0x0000000f00087213 */ /* 0x000fe40000000000 */
[----:B------:R-:W-:Y:S02]  /*0570*/  ISETP.GE.AND P3, PT, R15, RZ, PT ;  /* 0x000000ff0f00720c */ /* 0x000fe40003f66270 */
[----:B------:R-:W-:-:S05]  /*0580*/  MOV R12, R8 ;  /* 0x00000008000c7202 */ /* 0x000fca0000000f00 */
[----:B------:R-:W-:-:S04]  /*0590*/  IMAD.HI.U32 R8, R10, R12, RZ ;  /* 0x0000000c0a087227 */ /* 0x000fc800078e00ff */
[----:B------:R-:W-:-:S04]  /*05a0*/  IMAD.MOV R8, RZ, RZ, -R8 ;  /* 0x000000ffff087224 */ /* 0x000fc800078e0a08 */
[----:B------:R-:W-:Y:S02]  /*05b0*/  IMAD R12, R11, R8, R12 ;  /* 0x000000080b0c7224 */ /* 0x000fe400078e020c */
[----:B------:R-:W-:-:S05]  /*05c0*/  IMAD.MOV.U32 R8, RZ, RZ, R11 ;  /* 0x000000ffff087224 */ /* 0x000fca00078e000b */
[----:B------:R-:W-:-:S13]  /*05d0*/  ISETP.GT.U32.AND P2, PT, R8, R12, PT ;  /* 0x0000000c0800720c */ /* 0x000fda0003f44070 */
[----:B------:R-:W-:-:S04]  /*05e0*/  @!P2 IADD3 R12, PT, PT, R12, -R11, RZ ;  /* 0x8000000b0c0ca210 */ /* 0x000fc80007ffe0ff */
[----:B------:R-:W-:-:S13]  /*05f0*/  ISETP.GT.U32.AND P2, PT, R8, R12, PT ;  /* 0x0000000c0800720c */ /* 0x000fda0003f44070 */
[----:B------:R-:W-:-:S04]  /*0600*/  @!P2 IMAD.IADD R12, R12, 0x1, -R11 ;  /* 0x000000010c0ca824 */ /* 0x000fc800078e0a0b */
[----:B------:R-:W-:Y:S02]  /*0610*/  IMAD.MOV.U32 R11, RZ, RZ, R12 ;  /* 0x000000ffff0b7224 */ /* 0x000fe400078e000c */
[----:B------:R-:W-:-:S03]  /*0620*/  IMAD.WIDE R12, R7, 0x4, R2 ;  /* 0x00000004070c7825 */ /* 0x000fc600078e0202 */
[----:B------:R-:W-:Y:S01]  /*0630*/  @!P3 IADD3 R11, PT, PT, -R11, RZ, RZ ;  /* 0x000000ff0b0bb210 */ /* 0x000fe20007ffe1ff */
[----:B------:R-:W-:-:S03]  /*0640*/  IMAD.IADD R7, R0, 0x1, R7 ;  /* 0x0000000100077824 */ /* 0x000fc600078e0207 */
[----:B------:R-:W-:Y:S02]  /*0650*/  SEL R11, R14, R11, !P1 ;  /* 0x0000000b0e0b7207 */ /* 0x000fe40004800000 */
[----:B------:R-:W-:-:S03]  /*0660*/  ISETP.NE.AND P1, PT, R9, RZ, PT ;  /* 0x000000ff0900720c */ /* 0x000fc60003f25270 */
[----:B------:R0:W-:Y:S10]  /*0670*/  STG.E desc[UR4][R12.64], R11 ;  /* 0x0000000b0c007986 */ /* 0x0001f4000c101904 */
[----:B------:R-:W-:Y:S05]  /*0680*/  @P1 BRA `(.L_x_8) ;  /* 0xfffffffc003c1947 */ /* 0x000fea000383ffff */
.L_x_7:
[----:B------:R-:W-:Y:S05]  /*0690*/  BSYNC.RECONVERGENT B0 ;  /* 0x0000000000007941 */ /* 0x000fea0003800200 */
.L_x_6:
[----:B------:R-:W-:Y:S05]  /*06a0*/  @!P0 EXIT ;  /* 0x000000000000894d */ /* 0x000fea0003800000 */
[----:B------:R-:W1:Y:S01]  /*06b0*/  LDC R2, c[0x0][0x384] ;  /* 0x0000e100ff027b82 */ /* 0x000e620000000800 */
[----:B------:R-:W2:Y:S07]  /*06c0*/  LDCU UR6, c[0x0][0x380] ;  /* 0x00007000ff0677ac */ /* 0x000eae0008000800 */
[----:B------:R-:W3:Y:S08]  /*06d0*/  LDC R6, c[0x0][0x384] ;  /* 0x0000e100ff067b82 */ /* 0x000ef00000000800 */
[----:B------:R-:W4:Y:S01]  /*06e0*/  LDC.64 R4, c[0x0][0x388] ;  /* 0x0000e200ff047b82 */ /* 0x000f220000000a00 */
[----:B-1----:R-:W-:-:S07]  /*06f0*/  IABS R9, R2 ;  /* 0x0000000200097213 */ /* 0x002fce0000000000 */
[----:B------:R-:W1:Y:S01]  /*0700*/  LDC.64 R2, c[0x0][0x390] ;  /* 0x0000e400ff027b82 */ /* 0x000e620000000a00 */
[----:B------:R-:W5:Y:S08]  /*0710*/  I2F.RP R8, R9 ;  /* 0x0000000900087306 */ /* 0x000f700000209400 */
[----:B-----5:R-:W0:Y:S02]  /*0720*/  MUFU.RCP R8, R8 ;  /* 0x0000000800087308 */ /* 0x020e240000001000 */
[----:B0-----:R-:W-:-:S06]  /*0730*/  IADD3 R11, PT, PT, R8, 0xffffffe, RZ ;  /* 0x0ffffffe080b7810 */ /* 0x001fcc0007ffe0ff */
[----:B------:R-:W0:Y:S02]  /*0740*/  F2I.FTZ.U32.TRUNC.NTZ R11, R11 ;  /* 0x0000000b000b7305 */ /* 0x000e24000021f000 */
[----:B0-----:R-:W-:-:S04]  /*0750*/  IMAD.MOV R10, RZ, RZ, -R11 ;  /* 0x000000ffff0a7224 */ /* 0x001fc800078e0a0b */
[----:B------:R-:W-:Y:S02]  /*0760*/  IMAD R13, R10, R9, RZ ;  /* 0x000000090a0d7224 */ /* 0x000fe400078e02ff */
[----:B------:R-:W-:-:S04]  /*0770*/  IMAD.MOV.U32 R10, RZ, RZ, RZ ;  /* 0x000000ffff0a7224 */ /* 0x000fc800078e00ff */
[----:B-1234-:R-:W-:-:S07]  /*0780*/  IMAD.HI.U32 R10, R11, R13, R10 ;  /* 0x0000000d0b0a7227 */ /* 0x01efce00078e000a */
.L_x_9:
[----:B------:R-:W-:-:S05]  /*0790*/  IMAD.WIDE R12, R7, 0x4, R4 ;  /* 0x00000004070c7825 */ /* 0x000fca00078e0204 */
[----:B0-----:R0:W2:Y:S01]  /*07a0*/  LDG.E R8, desc[UR4][R12.64] ;  /* 0x000000040c087981 */ /* 0x0010a2000c1e1900 */
[----:B------:R-:W-:Y:S01]  /*07b0*/  HFMA2 R11, -RZ, RZ, 1.75, 0 ;  /* 0x3f000000ff0b7431 */ /* 0x000fe200000001ff */
[----:B------:R-:W-:-:S04]  /*07c0*/  IABS R14, R6 ;  /* 0x00000006000e7213 */ /* 0x000fc80000000000 */
[----:B------:R-:W1:Y:S01]  /*07d0*/  I2F.RP R18, R14 ;  /* 0x0000000e00127306 */ /* 0x000e620000209400 */
[----:B0-----:R-:W-:-:S07]  /*07e0*/  IMAD.WIDE R12, R0, 0x4, R12 ;  /* 0x00000004000c7825 */ /* 0x001fce00078e020c */
[----:B-1----:R-:W0:Y:S02]  /*07f0*/  MUFU.RCP R18, R18 ;  /* 0x0000001200127308 */ /* 0x002e240000001000 */
[----:B0-----:R-:W-:Y:S02]  /*0800*/  IADD3 R16, PT, PT, R18, 0xffffffe, RZ ;  /* 0x0ffffffe12107810 */ /* 0x001fe40007ffe0ff */
[----:B--2---:R-:W-:-:S05]  /*0810*/  LOP3.LUT R15, R11, 0x80000000, R8, 0xb8, !PT ;  /* 0x800000000b0f7812 */ /* 0x004fca00078eb808 */
[----:B------:R-:W-:-:S06]  /*0820*/  FADD.RZ R15, R8, R15 ;  /* 0x0000000f080f7221 */ /* 0x000fcc000000c000 */
[----:B------:R-:W0:Y:S02]  /*0830*/  F2I.TRUNC.NTZ R15, R15 ;  /* 0x0000000f000f7305 */ /* 0x000e24000020f100 */
[----:B0-----:R-:W-:Y:S02]  /*0840*/  IABS R17, R15 ;  /* 0x0000000f00117213 */ /* 0x001fe40000000000 */
[----:B------:R-:W-:-:S03]  /*0850*/  ISETP.GE.AND P1, PT, R15, RZ, PT ;  /* 0x000000ff0f00720c */ /* 0x000fc60003f26270 */
[----:B------:R-:W-:-:S04]  /*0860*/  IMAD.HI.U32 R10, R10, R17, RZ ;  /* 0x000000110a0a7227 */ /* 0x000fc800078e00ff */
[----:B------:R-:W-:-:S04]  /*0870*/  IMAD.MOV R10, RZ, RZ, -R10 ;  /* 0x000000ffff0a7224 */ /* 0x000fc800078e0a0a */
[----:B------:R-:W-:Y:S02]  /*0880*/  IMAD R8, R14, R10, R17 ;  /* 0x0000000a0e087224 */ /* 0x000fe400078e0211 */
[----:B------:R0:W1:Y:S03]  /*0890*/  F2I.FTZ.U32.TRUNC.NTZ R17, R16 ;  /* 0x0000001000117305 */ /* 0x000066000021f000 */
[----:B------:R-:W-:Y:S02]  /*08a0*/  ISETP.GT.U32.AND P0, PT, R9, R8, PT ;  /* 0x000000080900720c */ /* 0x000fe40003f04070 */
[----:B0-----:R-:W-:Y:S01]  /*08b0*/  MOV R16, RZ ;  /* 0x000000ff00107202 */ /* 0x001fe20000000f00 */
[----:B-1----:R-:W-:-:S10]  /*08c0*/  IMAD.MOV R19, RZ, RZ, -R17 ;  /* 0x000000ffff137224 */ /* 0x002fd400078e0a11 */
[----:B------:R-:W-:-:S05]  /*08d0*/  @!P0 IMAD.IADD R8, R8, 0x1, -R14 ;  /* 0x0000000108088824 */ /* 0x000fca00078e0a0e */
[----:B------:R-:W-:-:S13]  /*08e0*/  ISETP.GT.U32.AND P0, PT, R9, R8, PT ;  /* 0x000000080900720c */ /* 0x000fda0003f04070 */
[----:B------:R-:W-:Y:S01]  /*08f0*/  @!P0 IMAD.IADD R8, R8, 0x1, -R14 ;  /* 0x0000000108088824 */ /* 0x000fe200078e0a0e */
[----:B------:R-:W-:-:S03]  /*0900*/  ISETP.NE.AND P0, PT, R6, RZ, PT ;  /* 0x000000ff0600720c */ /* 0x000fc60003f05270 */
[----:B------:R-:W-:Y:S01]  /*0910*/  IMAD.MOV.U32 R9, RZ, RZ, R8 ;  /* 0x000000ffff097224 */ /* 0x000fe200078e0008 */
[----:B------:R-:W-:-:S04]  /*0920*/  LOP3.LUT R8, RZ, R6, RZ, 0x33, !PT ;  /* 0x00000006ff087212 */ /* 0x000fc800078e33ff */
[----:B------:R-:W-:-:S04]  /*0930*/  @!P1 IADD3 R9, PT, PT, -R9, RZ, RZ ;  /* 0x000000ff09099210 */ /* 0x000fc80007ffe1ff */
[----:B------:R-:W-:-:S05]  /*0940*/  SEL R9, R8, R9, !P0 ;  /* 0x0000000908097207 */ /* 0x000fca0004000000 */
[----:B------:R-:W-:Y:S02]  /*0950*/  IMAD.IADD R15, R9, 0x1, R6 ;  /* 0x00000001090f7824 */ /* 0x000fe400078e0206 */
[----:B------:R-:W-:-:S03]  /*0960*/  IMAD R9, R19, R14, RZ ;  /* 0x0000000e13097224 */ /* 0x000fc600078e02ff */
[----:B------:R-:W-:Y:S01]  /*0970*/  IABS R18, R15 ;  /* 0x0000000f00127213 */ /* 0x000fe20000000000 */
[----:B------:R-:W-:Y:S01]  /*0980*/  IMAD.HI.U32 R10, R17, R9, R16 ;  /* 0x00000009110a7227 */ /* 0x000fe200078e0010 */
[----:B------:R-:W-:-:S03]  /*0990*/  ISETP.GE.AND P2, PT, R15, RZ, PT ;  /* 0x000000ff0f00720c */ /* 0x000fc60003f46270 */
[----:B------:R-:W-:-:S04]  /*09a0*/  IMAD.MOV.U32 R17, RZ, RZ, R18 ;  /* 0x000000ffff117224 */ /* 0x000fc800078e0012 */
[----:B------:R-:W-:-:S04]  /*09b0*/  IMAD.HI.U32 R9, R10, R17, RZ ;  /* 0x000000110a097227 */ /* 0x000fc800078e00ff */
[----:B------:R-:W-:-:S04]  /*09c0*/  IMAD.MOV R9, RZ, RZ, -R9 ;  /* 0x000000ffff097224 */ /* 0x000fc800078e0a09 */
[----:B------:R-:W-:Y:S01]  /*09d0*/  IMAD R16, R14, R9, R17 ;  /* 0x000000090e107224 */ /* 0x000fe200078e0211 */
[----:B------:R-:W-:-:S04]  /*09e0*/  MOV R9, R14 ;  /* 0x0000000e00097202 */ /* 0x000fc80000000f00 */
[----:B------:R-:W-:-:S13]  /*09f0*/  ISETP.GT.U32.AND P1, PT, R9, R16, PT ;  /* 0x000000100900720c */ /* 0x000fda0003f24070 */
[----:B------:R-:W-:-:S05]  /*0a00*/  @!P1 IMAD.IADD R16, R16, 0x1, -R14 ;  /* 0x0000000110109824 */ /* 0x000fca00078e0a0e */
[----:B------:R-:W-:-:S13]  /*0a10*/  ISETP.GT.U32.AND P1, PT, R9, R16, PT ;  /* 0x000000100900720c */ /* 0x000fda0003f24070 */
[----:B------:R-:W-:-:S05]  /*0a20*/  @!P1 IMAD.IADD R16, R16, 0x1, -R14 ;  /* 0x0000000110109824 */ /* 0x000fca00078e0a0e */
[----:B------:R-:W-:Y:S01]  /*0a30*/  MOV R15, R16 ;  /* 0x00000010000f7202 */ /* 0x000fe20000000f00 */
[----:B------:R-:W-:-:S04]  /*0a40*/  IMAD.WIDE R16, R7, 0x4, R2 ;  /* 0x0000000407107825 */ /* 0x000fc800078e0202 */
[----:B------:R-:W-:-:S05]  /*0a50*/  @!P2 IMAD.MOV R15, RZ, RZ, -R15 ;  /* 0x000000ffff0fa224 */ /* 0x000fca00078e0a0f */
[----:B------:R-:W-:-:S05]  /*0a60*/  SEL R15, R8, R15, !P0 ;  /* 0x0000000f080f7207 */ /* 0x000fca0004000000 */
[----:B------:R0:W-:Y:S04]  /*0a70*/  STG.E desc[UR4][R16.64], R15 ;  /* 0x0000000f10007986 */ /* 0x0001e8000c101904 */
[----:B------:R1:W2:Y:S01]  /*0a80*/  LDG.E R18, desc[UR4][R12.64] ;  /* 0x000000040c127981 */ /* 0x0002a2000c1e1900 */
[----:B0-----:R-:W-:-:S04]  /*0a90*/  IMAD.WIDE R16, R0, 0x4, R16 ;  /* 0x0000000400107825 */ /* 0x001fc800078e0210 */
[----:B-1----:R-:W-:Y:S01]  /*0aa0*/  IMAD.WIDE R12, R0, 0x4, R12 ;  /* 0x00000004000c7825 */ /* 0x002fe200078e020c */
[----:B--2---:R-:W-:-:S05]  /*0ab0*/  LOP3.LUT R19, R11, 0x80000000, R18, 0xb8, !PT ;  /* 0x800000000b137812 */ /* 0x004fca00078eb812 */
[----:B------:R-:W-:-:S06]  /*0ac0*/  FADD.RZ R19, R18, R19 ;  /* 0x0000001312137221 */ /* 0x000fcc000000c000 */
[----:B------:R-:W0:Y:S02]  /*0ad0*/  F2I.TRUNC.NTZ R19, R19 ;  /* 0x0000001300137305 */ /* 0x000e24000020f100 */
[----:B0-----:R-:W-:Y:S02]  /*0ae0*/  IABS R21, R19 ;  /* 0x0000001300157213 */ /* 0x001fe40000000000 */
[----:B------:R-:W-:-:S03]  /*0af0*/  ISETP.GE.AND P2, PT, R19, RZ, PT ;  /* 0x000000ff1300720c */ /* 0x000fc60003f46270 */
[----:B------:R-:W-:-:S04]  /*0b00*/  IMAD.HI.U32 R18, R10, R21, RZ ;  /* 0x000000150a127227 */ /* 0x000fc800078e00ff */
[----:B------:R-:W-:-:S04]  /*0b10*/  IMAD.MOV R18, RZ, RZ, -R18 ;  /* 0x000000ffff127224 */ /* 0x000fc800078e0a12 */
[----:B------:R-:W-:-:S05]  /*0b20*/  IMAD R18, R14, R18, R21 ;  /* 0x000000120e127224 */ /* 0x000fca00078e0215 */
[----:B------:R-:W-:-:S13]  /*0b30*/  ISETP.GT.U32.AND P1, PT, R9, R18, PT ;  /* 0x000000120900720c */ /* 0x000fda0003f24070 */
[----:B------:R-:W-:-:S04]  /*0b40*/  @!P1 IADD3 R18, PT, PT, R18, -R14, RZ ;  /* 0x8000000e12129210 */ /* 0x000fc80007ffe0ff */
[----:B------:R-:W-:-:S13]  /*0b50*/  ISETP.GT.U32.AND P1, PT, R9, R18, PT ;  /* 0x000000120900720c */ /* 0x000fda0003f24070 */
[----:B------:R-:W-:-:S04]  /*0b60*/  @!P1 IMAD.IADD R18, R18, 0x1, -R14 ;  /* 0x0000000112129824 */ /* 0x000fc800078e0a0e */
[----:B------:R-:W-:-:S05]  /*0b70*/  @!P2 IMAD.MOV R18, RZ, RZ, -R18 ;  /* 0x000000ffff12a224 */ /* 0x000fca00078e0a12 */
[----:B------:R-:W-:-:S04]  /*0b80*/  SEL R15, R8, R18, !P0 ;  /* 0x00000012080f7207 */ /* 0x000fc80004000000 */
[----:B------:R-:W-:-:S04]  /*0b90*/  IADD3 R15, PT, PT, R15, R6, RZ ;  /* 0x000000060f0f7210 */ /* 0x000fc80007ffe0ff */
[----:B------:R-:W-:Y:S02]  /*0ba0*/  IABS R19, R15 ;  /* 0x0000000f00137213 */ /* 0x000fe40000000000 */
[----:B------:R-:W-:-:S03]  /*0bb0*/  ISETP.GE.AND P2, PT, R15, RZ, PT ;  /* 0x000000ff0f00720c */ /* 0x000fc60003f46270 */
[----:B------:R-:W-:-:S04]  /*0bc0*/  IMAD.HI.U32 R18, R10, R19, RZ ;  /* 0x000000130a127227 */ /* 0x000fc800078e00ff */
[----:B------:R-:W-:-:S04]  /*0bd0*/  IMAD.MOV R18, RZ, RZ, -R18 ;  /* 0x000000ffff127224 */ /* 0x000fc800078e0a12 */
[----:B------:R-:W-:-:S05]  /*0be0*/  IMAD R18, R14, R18, R19 ;  /* 0x000000120e127224 */ /* 0x000fca00078e0213 */
[----:B------:R-:W-:-:S13]  /*0bf0*/  ISETP.GT.U32.AND P1, PT, R9, R18, PT ;  /* 0x000000120900720c */ /* 0x000fda0003f24070 */
[----:B------:R-:W-:-:S05]  /*0c00*/  @!P1 IMAD.IADD R18, R18, 0x1, -R14 ;  /* 0x0000000112129824 */ /* 0x000fca00078e0a0e */
[----:B------:R-:W-:-:S13]  /*0c10*/  ISETP.GT.U32.AND P1, PT, R9, R18, PT ;  /* 0x000000120900720c */ /* 0x000fda0003f24070 */
[----:B------:R-:W-:-:S05]  /*0c20*/  @!P1 IADD3 R18, PT, PT, R18, -R14, RZ ;  /* 0x8000000e12129210 */ /* 0x000fca0007ffe0ff */
        /* <DEDUP_REMOVED lines=33> */
[----:B------:R-:W2:Y:S01]  /*0e40*/  LDG.E R12, desc[UR4][R12.64] ;  /* 0x000000040c0c7981 */ /* 0x000ea2000c1e1900 */
[C---:B------:R-:W-:Y:S01]  /*0e50*/  LEA R7, R0.reuse, R7, 0x2 ;  /* 0x0000000700077211 */ /* 0x040fe200078e10ff */
[----:B0-----:R-:W-:Y:S01]  /*0e60*/  IMAD.WIDE R16, R0, 0x4, R16 ;  /* 0x0000000400107825 */ /* 0x001fe200078e0210 */
        /* <DEDUP_REMOVED lines=25> */
[----:B------:R-:W-:Y:S02]  /*1000*/  SEL R11, R8, R12, !P0 ;  /* 0x0000000c080b7207 */ /* 0x000fe40004000000 */
[----:B------:R-:W-:-:S03]  /*1010*/  ISETP.GE.AND P0, PT, R7, UR6, PT ;  /* 0x0000000607007c0c */ /* 0x000fc6000bf06270 */
[----:B------:R0:W-:Y:S10]  /*1020*/  STG.E desc[UR4][R16.64], R11 ;  /* 0x0000000b10007986 */ /* 0x0001f4000c101904 */
[----:B------:R-:W-:Y:S05]  /*1030*/  @!P0 BRA `(.L_x_9) ;  /* 0xfffffff400d48947 */ /* 0x000fea000383ffff */
[----:B------:R-:W-:Y:S05]  /*1040*/  EXIT ;  /* 0x000000000000794d */ /* 0x000fea0003800000 */
.L_x_10:
        /* <DEDUP_REMOVED lines=11> */
.L_x_39:


//--------------------- .text._Z8ciklikusfiPf     --------------------------
	.section	.text._Z8ciklikusfiPf,"ax",@progbits
	.align	128
        .global         _Z8ciklikusfiPf
        .type           _Z8ciklikusfiPf,@function
        .size           _Z8ciklikusfiPf,(.L_x_40 - _Z8ciklikusfiPf)
        .other          _Z8ciklikusfiPf,@"STO_CUDA_ENTRY STV_DEFAULT"
_Z8ciklikusfiPf:
.text._Z8ciklikusfiPf:
[----:B------:R-:W-:Y:S01]  /*0000*/  LDC R1, c[0x0][0x37c] ;  /* 0x0000df00ff017b82 */ /* 0x000fe20000000800 */
[----:B------:R-:W0:Y:S07]  /*0010*/  S2R R0, SR_TID.X ;  /* 0x0000000000007919 */ /* 0x000e2e0000002100 */
[----:B------:R-:W0:Y:S01]  /*0020*/  S2UR UR4, SR_CTAID.X ;  /* 0x00000000000479c3 */ /* 0x000e220000002500 */
[----:B------:R-:W1:Y:S07]  /*0030*/  LDCU UR5, c[0x0][0x384] ;  /* 0x00007080ff0577ac */ /* 0x000e6e0008000800 */
[----:B------:R-:W0:Y:S02]  /*0040*/  LDC R11, c[0x0][0x360] ;  /* 0x0000d800ff0b7b82 */ /* 0x000e240000000800 */
[----:B0-----:R-:W-:-:S05]  /*0050*/  IMAD R0, R11, UR4, R0 ;  /* 0x000000040b007c24 */ /* 0x001fca000f8e0200 */
[----:B-1----:R-:W-:-:S13]  /*0060*/  ISETP.GE.AND P0, PT, R0, UR5, PT ;  /* 0x0000000500007c0c */ /* 0x002fda000bf06270 */
[----:B------:R-:W-:Y:S05]  /*0070*/  @P0 EXIT ;  /* 0x000000000000094d */ /* 0x000fea0003800000 */
[----:B------:R-:W0:Y:S01]  /*0080*/  LDCU UR4, c[0x0][0x380] ;  /* 0x00007000ff0477ac */ /* 0x000e220008000800 */
[----:B------:R-:W1:Y:S01]  /*0090*/  LDC.64 R6, c[0x0][0x388] ;  /* 0x0000e200ff067b82 */ /* 0x000e620000000a00 */
[----:B------:R-:W2:Y:S01]  /*00a0*/  LDCU.64 UR6, c[0x0][0x358] ;  /* 0x00006b00ff0677ac */ /* 0x000ea20008000a00 */
[----:B------:R-:W3:Y:S01]  /*00b0*/  LDCU.64 UR8, c[0x0][0x380] ;  /* 0x00007000ff0877ac */ /* 0x000ee20008000a00 */
[----:B0-----:R-:W0:Y:S01]  /*00c0*/  F2F.F64.F32 R2, UR4 ;  /* 0x0000000400027d10 */ /* 0x001e220008201800 */
[----:B------:R-:W4:Y:S01]  /*00d0*/  LDCU UR4, c[0x0][0x370] ;  /* 0x00006e00ff0477ac */ /* 0x000f220008000800 */
[----:B0-----:R-:W-:Y:S01]  /*00e0*/  DADD R2, R2, -0.5 ;  /* 0xbfe0000002027429 */ /* 0x001fe20000000000 */
[----:B--234-:R-:W-:-:S10]  /*00f0*/  IMAD R11, R11, UR4, RZ ;  /* 0x000000040b0b7c24 */ /* 0x01cfd4000f8e02ff */
.L_x_11:
[----:B-1----:R-:W-:-:S05]  /*0100*/  IMAD.WIDE R8, R0, 0x4, R6 ;  /* 0x0000000400087825 */ /* 0x002fca00078e0206 */
[----:B------:R-:W2:Y:S01]  /*0110*/  LDG.E R10, desc[UR6][R8.64] ;  /* 0x00000006080a7981 */ /* 0x000ea2000c1e1900 */
[----:B------:R-:W-:Y:S01]  /*0120*/  IADD3 R0, PT, PT, R11, R0, RZ ;  /* 0x000000000b007210 */ /* 0x000fe20007ffe0ff */
[C---:B--2---:R-:W-:Y:S01]  /*0130*/  FADD R5, R10.reuse, UR8 ;  /* 0x000000080a057e21 */ /* 0x044fe20008000000 */
[----:B------:R-:W-:-:S04]  /*0140*/  FSETP.GEU.AND P0, PT, R10, -0.5, PT ;  /* 0xbf0000000a00780b */ /* 0x000fc80003f0e000 */
[----:B------:R-:W-:-:S04]  /*0150*/  FSEL R13, R5, R10, !P0 ;  /* 0x0000000a050d7208 */ /* 0x000fc80004000000 */
[----:B------:R-:W0:Y:S02]  /*0160*/  F2F.F64.F32 R4, R13 ;  /* 0x0000000d00047310 */ /* 0x000e240000201800 */
[----:B0-----:R-:W-:-:S06]  /*0170*/  DSETP.GEU.AND P1, PT, R2, R4, PT ;  /* 0x000000040200722a */ /* 0x001fcc0003f2e000 */
[----:B------:R-:W-:-:S08]  /*0180*/  FSETP.LT.OR P0, PT, R10, -0.5, !P1 ;  /* 0xbf0000000a00780b */ /* 0x000fd00004f01400 */
[----:B------:R-:W-:-:S05]  /*0190*/  @!P1 FADD R13, R13, -UR8 ;  /* 0x800000080d0d9e21 */ /* 0x000fca0008000000 */
[----:B------:R0:W-:Y:S01]  /*01a0*/  @P0 STG.E desc[UR6][R8.64], R13 ;  /* 0x0000000d08000986 */ /* 0x0001e2000c101906 */
[----:B------:R-:W-:-:S13]  /*01b0*/  ISETP.GE.AND P0, PT, R0, UR9, PT ;  /* 0x0000000900007c0c */ /* 0x000fda000bf06270 */
[----:B0-----:R-:W-:Y:S05]  /*01c0*/  @!P0 BRA `(.L_x_11) ;  /* 0xfffffffc00cc8947 */ /* 0x001fea000383ffff */
[----:B------:R-:W-:Y:S05]  /*01d0*/  EXIT ;  /* 0x000000000000794d */ /* 0x000fea0003800000 */
.L_x_12:
        /* <DEDUP_REMOVED lines=10> */
.L_x_40:


//--------------------- .text._Z13toltessurusegiiiPiPPf --------------------------
	.section	.text._Z13toltessurusegiiiPiPPf,"ax",@progbits
	.align	128
        .global         _Z13toltessurusegiiiPiPPf
        .type           _Z13toltessurusegiiiPiPPf,@function
        .size           _Z13toltessurusegiiiPiPPf,(.L_x_41 - _Z13toltessurusegiiiPiPPf)
        .other          _Z13toltessurusegiiiPiPPf,@"STO_CUDA_ENTRY STV_DEFAULT"
_Z13toltessurusegiiiPiPPf:
.text._Z13toltessurusegiiiPiPPf:
[----:B------:R-:W-:Y:S01]  /*0000*/  LDC R1, c[0x0][0x37c] ;  /* 0x0000df00ff017b82 */ /* 0x000fe20000000800 */
[----:B------:R-:W0:Y:S07]  /*0010*/  S2R R0, SR_TID.X ;  /* 0x0000000000007919 */ /* 0x000e2e0000002100 */
[----:B------:R-:W0:Y:S08]  /*0020*/  S2UR UR4, SR_CTAID.X ;  /* 0x00000000000479c3 */ /* 0x000e300000002500 */
[----:B------:R-:W0:Y:S08]  /*0030*/  LDC R9, c[0x0][0x360] ;  /* 0x0000d800ff097b82 */ /* 0x000e300000000800 */
[----:B------:R-:W1:Y:S01]  /*0040*/  LDC R7, c[0x0][0x388] ;  /* 0x0000e200ff077b82 */ /* 0x000e620000000800 */
[----:B0-----:R-:W-:-:S05]  /*0050*/  IMAD R0, R9, UR4, R0 ;  /* 0x0000000409007c24 */ /* 0x001fca000f8e0200 */
[----:B-1----:R-:W-:-:S13]  /*0060*/  ISETP.GE.AND P0, PT, R0, R7, PT ;  /* 0x000000070000720c */ /* 0x002fda0003f06270 */
[----:B------:R-:W-:Y:S05]  /*0070*/  @P0 EXIT ;  /* 0x000000000000094d */ /* 0x000fea0003800000 */
[----:B------:R-:W-:Y:S01]  /*0080*/  IABS R11, R7 ;  /* 0x00000007000b7213 */ /* 0x000fe20000000000 */
[----:B------:R-:W0:Y:S01]  /*0090*/  LDC R4, c[0x0][0x384] ;  /* 0x0000e100ff047b82 */ /* 0x000e220000000800 */
[----:B------:R-:W1:Y:S02]  /*00a0*/  LDCU UR6, c[0x0][0x370] ;  /* 0x00006e00ff0677ac */ /* 0x000e640008000800 */
[----:B------:R-:W2:Y:S01]  /*00b0*/  I2F.RP R5, R11 ;  /* 0x0000000b00057306 */ /* 0x000ea20000209400 */
[----:B------:R-:W3:Y:S07]  /*00c0*/  LDCU.64 UR4, c[0x0][0x358] ;  /* 0x00006b00ff0477ac */ /* 0x000eee0008000a00 */
[----:B--2---:R-:W2:Y:S01]  /*00d0*/  MUFU.RCP R5, R5 ;  /* 0x0000000500057308 */ /* 0x004ea20000001000 */
[----:B-1----:R-:W-:Y:S01]  /*00e0*/  IMAD R9, R9, UR6, RZ ;  /* 0x0000000609097c24 */ /* 0x002fe2000f8e02ff */
[----:B0-----:R-:W-:Y:S01]  /*00f0*/  IADD3 R4, PT, PT, R7, -0x1, R4 ;  /* 0xffffffff07047810 */ /* 0x001fe20007ffe004 */
[----:B--2---:R-:W-:-:S05]  /*0100*/  VIADD R2, R5, 0xffffffe ;  /* 0x0ffffffe05027836 */ /* 0x004fca0000000000 */
[----:B------:R0:W1:Y:S02]  /*0110*/  F2I.FTZ.U32.TRUNC.NTZ R3, R2 ;  /* 0x0000000200037305 */ /* 0x000064000021f000 */
[----:B0-----:R-:W-:Y:S02]  /*0120*/  HFMA2 R2, -RZ, RZ, 0, 0 ;  /* 0x00000000ff027431 */ /* 0x001fe400000001ff */
[----:B-1----:R-:W-:-:S04]  /*0130*/  IMAD.MOV R6, RZ, RZ, -R3 ;  /* 0x000000ffff067224 */ /* 0x002fc800078e0a03 */
[----:B------:R-:W-:Y:S01]  /*0140*/  IMAD R13, R6, R11, RZ ;  /* 0x0000000b060d7224 */ /* 0x000fe200078e02ff */
[----:B------:R-:W-:Y:S02]  /*0150*/  IABS R6, R4 ;  /* 0x0000000400067213 */ /* 0x000fe40000000000 */
[----:B------:R-:W-:Y:S01]  /*0160*/  LOP3.LUT R4, R4, R7, RZ, 0x3c, !PT ;  /* 0x0000000704047212 */ /* 0x000fe200078e3cff */
[----:B------:R-:W-:-:S03]  /*0170*/  IMAD.HI.U32 R3, R3, R13, R2 ;  /* 0x0000000d03037227 */ /* 0x000fc600078e0002 */
[----:B------:R-:W-:-:S03]  /*0180*/  ISETP.GE.AND P1, PT, R4, RZ, PT ;  /* 0x000000ff0400720c */ /* 0x000fc60003f26270 */
[----:B------:R-:W-:-:S04]  /*0190*/  IMAD.HI.U32 R3, R3, R6, RZ ;  /* 0x0000000603037227 */ /* 0x000fc800078e00ff */
[----:B------:R-:W-:-:S04]  /*01a0*/  IMAD.MOV R5, RZ, RZ, -R3 ;  /* 0x000000ffff057224 */ /* 0x000fc800078e0a03 */
[----:B------:R-:W-:-:S05]  /*01b0*/  IMAD R2, R11, R5, R6 ;  /* 0x000000050b027224 */ /* 0x000fca00078e0206 */
[----:B------:R-:W-:-:S13]  /*01c0*/  ISETP.GT.U32.AND P2, PT, R11, R2, PT ;  /* 0x000000020b00720c */ /* 0x000fda0003f44070 */
[----:B------:R-:W-:Y:S01]  /*01d0*/  @!P2 IMAD.IADD R2, R2, 0x1, -R11 ;  /* 0x000000010202a824 */ /* 0x000fe200078e0a0b */
[----:B------:R-:W-:Y:S02]  /*01e0*/  @!P2 IADD3 R3, PT, PT, R3, 0x1, RZ ;  /* 0x000000010303a810 */ /* 0x000fe40007ffe0ff */
[----:B------:R-:W-:Y:S02]  /*01f0*/  ISETP.NE.AND P2, PT, R7, RZ, PT ;  /* 0x000000ff0700720c */ /* 0x000fe40003f45270 */
[----:B------:R-:W-:-:S13]  /*0200*/  ISETP.GE.U32.AND P0, PT, R2, R11, PT ;  /* 0x0000000b0200720c */ /* 0x000fda0003f06070 */
[----:B------:R-:W-:-:S05]  /*0210*/  @P0 VIADD R3, R3, 0x1 ;  /* 0x0000000103030836 */ /* 0x000fca0000000000 */
[----:B------:R-:W-:-:S05]  /*0220*/  MOV R10, R3 ;  /* 0x00000003000a7202 */ /* 0x000fca0000000f00 */
[----:B------:R-:W-:Y:S01]  /*0230*/  @!P1 IMAD.MOV R10, RZ, RZ, -R10 ;  /* 0x000000ffff0a9224 */ /* 0x000fe200078e0a0a */
[----:B---3--:R-:W-:-:S07]  /*0240*/  @!P2 LOP3.LUT R10, RZ, R7, RZ, 0x33, !PT ;  /* 0x00000007ff0aa212 */ /* 0x008fce00078e33ff */
.L_x_16:
[----:B0-----:R-:W0:Y:S01]  /*0250*/  LDC R5, c[0x0][0x384] ;  /* 0x0000e100ff057b82 */ /* 0x001e220000000800 */
[----:B------:R-:W-:Y:S01]  /*0260*/  IMAD R4, R10, R0, RZ ;  /* 0x000000000a047224 */ /* 0x000fe200078e02ff */
[----:B------:R-:W-:Y:S04]  /*0270*/  BSSY.RECONVERGENT B0, `(.L_x_13) ;  /* 0x0000013000007945 */ /* 0x000fe80003800200 */
[----:B0-----:R-:W-:-:S04]  /*0280*/  ISETP.GE.AND P0, PT, R4, R5, PT ;  /* 0x000000050400720c */ /* 0x001fc80003f06270 */
[----:B------:R-:W-:-:S13]  /*0290*/  ISETP.LT.OR P0, PT, R10, 0x1, P0 ;  /* 0x000000010a00780c */ /* 0x000fda0000701670 */
[----:B------:R-:W-:Y:S05]  /*02a0*/  @P0 BRA `(.L_x_14) ;  /* 0x00000000003c0947 */ /* 0x000fea0003800000 */
[----:B------:R-:W0:Y:S01]  /*02b0*/  LDC.64 R2, c[0x0][0x398] ;  /* 0x0000e600ff027b82 */ /* 0x000e220000000a00 */
[----:B------:R-:W-:-:S04]  /*02c0*/  MOV R11, R4 ;  /* 0x00000004000b7202 */ /* 0x000fc80000000f00 */
[----:B------:R-:W-:Y:S01]  /*02d0*/  VIADDMNMX R12, R11, R10, R5, PT ;  /* 0x0000000a0b0c7246 */ /* 0x000fe20003800105 */
[----:B0-----:R-:W-:-:S07]  /*02e0*/  IMAD.WIDE R6, R0, 0x8, R2 ;  /* 0x0000000800067825 */ /* 0x001fce00078e0202 */
.L_x_15:
[----:B0-----:R-:W0:Y:S01]  /*02f0*/  LDC.64 R2, c[0x0][0x390] ;  /* 0x0000e400ff027b82 */ /* 0x001e220000000a00 */
[----:B------:R-:W2:Y:S01]  /*0300*/  LDG.E.64 R4, desc[UR4][R6.64] ;  /* 0x0000000406047981 */ /* 0x000ea2000c1e1b00 */
[----:B0-----:R-:W-:-:S06]  /*0310*/  IMAD.WIDE R2, R11, 0x4, R2 ;  /* 0x000000040b027825 */ /* 0x001fcc00078e0202 */
[----:B------:R-:W2:Y:S02]  /*0320*/  LDG.E R3, desc[UR4][R2.64] ;  /* 0x0000000402037981 */ /* 0x000ea4000c1e1900 */
[----:B--2---:R-:W-:-:S05]  /*0330*/  IMAD.WIDE R4, R3, 0x4, R4 ;  /* 0x0000000403047825 */ /* 0x004fca00078e0204 */
[----:B------:R-:W2:Y:S01]  /*0340*/  LDG.E R8, desc[UR4][R4.64] ;  /* 0x0000000404087981 */ /* 0x000ea2000c1e1900 */
[----:B------:R-:W-:-:S05]  /*0350*/  VIADD R11, R11, 0x1 ;  /* 0x000000010b0b7836 */ /* 0x000fca0000000000 */
[----:B------:R-:W-:Y:S01]  /*0360*/  ISETP.GE.AND P0, PT, R11, R12, PT ;  /* 0x0000000c0b00720c */ /* 0x000fe20003f06270 */
[----:B--2---:R-:W-:-:S05]  /*0370*/  FADD R13, R8, 1 ;  /* 0x3f800000080d7421 */ /* 0x004fca0000000000 */
[----:B------:R0:W-:Y:S07]  /*0380*/  STG.E desc[UR4][R4.64], R13 ;  /* 0x0000000d04007986 */ /* 0x0001ee000c101904 */
[----:B------:R-:W-:Y:S05]  /*0390*/  @!P0 BRA `(.L_x_15) ;  /* 0xfffffffc00d48947 */ /* 0x000fea000383ffff */
.L_x_14:
[----:B------:R-:W-:Y:S05]  /*03a0*/  BSYNC.RECONVERGENT B0 ;  /* 0x0000000000007941 */ /* 0x000fea0003800200 */
.L_x_13:
[----:B------:R-:W1:Y:S01]  /*03b0*/  LDCU UR6, c[0x0][0x388] ;  /* 0x00007100ff0677ac */ /* 0x000e620008000800 */
[----:B------:R-:W-:-:S04]  /*03c0*/  IADD3 R0, PT, PT, R9, R0, RZ ;  /* 0x0000000009007210 */ /* 0x000fc80007ffe0ff */
[----:B-1----:R-:W-:-:S13]  /*03d0*/  ISETP.GE.AND P0, PT, R0, UR6, PT ;  /* 0x0000000600007c0c */ /* 0x002fda000bf06270 */
[----:B------:R-:W-:Y:S05]  /*03e0*/  @!P0 BRA `(.L_x_16) ;  /* 0xfffffffc00988947 */ /* 0x000fea000383ffff */
[----:B------:R-:W-:Y:S05]  /*03f0*/  EXIT ;  /* 0x000000000000794d */ /* 0x000fea0003800000 */
.L_x_17:
        /* <DEDUP_REMOVED lines=16> */
.L_x_41:


//--------------------- .text._Z4kiiriPi          --------------------------
	.section	.text._Z4kiiriPi,"ax",@progbits
	.align	128
        .global         _Z4kiiriPi
        .type           _Z4kiiriPi,@function
        .size           _Z4kiiriPi,(.L_x_42 - _Z4kiiriPi)
        .other          _Z4kiiriPi,@"STO_CUDA_ENTRY STV_DEFAULT"
_Z4kiiriPi:
.text._Z4kiiriPi:
[----:B------:R-:W-:Y:S01]  /*0000*/  LDC R1, c[0x0][0x37c] ;  /* 0x0000df00ff017b82 */ /* 0x000fe20000000800 */
[----:B------:R-:W0:Y:S01]  /*0010*/  S2R R0, SR_CTAID.X ;  /* 0x0000000000007919 */ /* 0x000e220000002500 */
[----:B------:R-:W1:Y:S06]  /*0020*/  LDCU UR4, c[0x0][0x360] ;  /* 0x00006c00ff0477ac */ /* 0x000e6c0008000800 */
[----:B------:R-:W1:Y:S01]  /*0030*/  LDC R2, c[0x0][0x370] ;  /* 0x0000dc00ff027b82 */ /* 0x000e620000000800 */
[----:B------:R-:W0:Y:S01]  /*0040*/  S2R R3, SR_TID.X ;  /* 0x0000000000037919 */ /* 0x000e220000002100 */
[----:B------:R-:W2:Y:S01]  /*0050*/  LDCU UR6, c[0x0][0x380] ;  /* 0x00007000ff0677ac */ /* 0x000ea20008000800 */
[----:B-1----:R-:W-:-:S02]  /*0060*/  IMAD R2, R2, UR4, RZ ;  /* 0x0000000402027c24 */ /* 0x002fc4000f8e02ff */
[----:B0-----:R-:W-:-:S05]  /*0070*/  IMAD R3, R0, UR4, R3 ;  /* 0x0000000400037c24 */ /* 0x001fca000f8e0203 */
[----:B--2---:R-:W-:-:S13]  /*0080*/  ISETP.GE.AND P0, PT, R3, UR6, PT ;  /* 0x0000000603007c0c */ /* 0x004fda000bf06270 */
        /* <DEDUP_REMOVED lines=24> */
[----:B------:R-:W-:Y:S02]  /*0210*/  @P1 IADD3 R5, PT, PT, R5, 0x1, RZ ;  /* 0x0000000105051810 */ /* 0x000fe40007ffe0ff */
[----:B------:R-:W-:-:S05]  /*0220*/  @!P2 LOP3.LUT R5, RZ, R2, RZ, 0x33, !PT ;  /* 0x00000002ff05a212 */ /* 0x000fca00078e33ff */
[----:B------:R-:W-:-:S05]  /*0230*/  IMAD.IADD R4, R8, 0x1, R5 ;  /* 0x0000000108047824 */ /* 0x000fca00078e0205 */
[C---:B------:R-:W-:Y:S02]  /*0240*/  LOP3.LUT R5, R4.reuse, 0x3, RZ, 0xc0, !PT ;  /* 0x0000000304057812 */ /* 0x040fe400078ec0ff */
[----:B------:R-:W-:Y:S02]  /*0250*/  ISETP.GE.U32.AND P1, PT, R4, 0x3, PT ;  /* 0x000000030400780c */ /* 0x000fe40003f26070 */
[----:B------:R-:W-:-:S13]  /*0260*/  ISETP.NE.AND P0, PT, R5, 0x3, PT ;  /* 0x000000030500780c */ /* 0x000fda0003f05270 */
[----:B-1----:R-:W-:Y:S05]  /*0270*/  @!P0 BRA `(.L_x_19) ;  /* 0x0000000000288947 */ /* 0x002fea0003800000 */
[----:B------:R-:W0:Y:S01]  /*0280*/  LDC.64 R6, c[0x0][0x388] ;  /* 0x0000e200ff067b82 */ /* 0x000e220000000a00 */
[----:B------:R-:W-:-:S04]  /*0290*/  IADD3 R4, PT, PT, R4, 0x1, RZ ;  /* 0x0000000104047810 */ /* 0x000fc80007ffe0ff */
[----:B------:R-:W-:-:S05]  /*02a0*/  LOP3.LUT R4, R4, 0x3, RZ, 0xc0, !PT ;  /* 0x0000000304047812 */ /* 0x000fca00078ec0ff */
[----:B------:R-:W-:-:S07]  /*02b0*/  IMAD.MOV R8, RZ, RZ, -R4 ;  /* 0x000000ffff087224 */ /* 0x000fce00078e0a04 */
.L_x_20:
[----:B0-----:R-:W-:Y:S01]  /*02c0*/  IMAD.WIDE R4, R3, 0x4, R6 ;  /* 0x0000000403047825 */ /* 0x001fe200078e0206 */
[----:B------:R-:W-:-:S03]  /*02d0*/  IADD3 R8, PT, PT, R8, 0x1, RZ ;  /* 0x0000000108087810 */ /* 0x000fc60007ffe0ff */
[----:B------:R-:W-:Y:S01]  /*02e0*/  IMAD.IADD R3, R2, 0x1, R3 ;  /* 0x0000000102037824 */ /* 0x000fe200078e0203 */
[----:B------:R1:W-:Y:S01]  /*02f0*/  STG.E desc[UR4][R4.64], R0 ;  /* 0x0000000004007986 */ /* 0x0003e2000c101904 */
[----:B------:R-:W-:-:S13]  /*0300*/  ISETP.NE.AND P0, PT, R8, RZ, PT ;  /* 0x000000ff0800720c */ /* 0x000fda0003f05270 */
[----:B-1----:R-:W-:Y:S05]  /*0310*/  @P0 BRA `(.L_x_20) ;  /* 0xfffffffc00e80947 */ /* 0x002fea000383ffff */
.L_x_19:
[----:B------:R-:W-:Y:S05]  /*0320*/  BSYNC.RECONVERGENT B0 ;  /* 0x0000000000007941 */ /* 0x000fea0003800200 */
.L_x_18:
[----:B------:R-:W-:Y:S05]  /*0330*/  @!P1 EXIT ;  /* 0x000000000000994d */ /* 0x000fea0003800000 */
[----:B------:R-:W0:Y:S02]  /*0340*/  LDC.64 R10, c[0x0][0x388] ;  /* 0x0000e200ff0a7b82 */ /* 0x000e240000000a00 */
.L_x_21:
[----:B01----:R-:W-:Y:S01]  /*0350*/  IMAD.WIDE R12, R3, 0x4, R10 ;  /* 0x00000004030c7825 */ /* 0x003fe200078e020a */
[----:B------:R-:W-:-:S04]  /*0360*/  LEA R3, R2, R3, 0x2 ;  /* 0x0000000302037211 */ /* 0x000fc800078e10ff */
[----:B------:R1:W-:Y:S01]  /*0370*/  STG.E desc[UR4][R12.64], R0 ;  /* 0x000000000c007986 */ /* 0x0003e2000c101904 */
[----:B------:R-:W-:Y:S01]  /*0380*/  IMAD.WIDE R4, R2, 0x4, R12 ;  /* 0x0000000402047825 */ /* 0x000fe200078e020c */
[----:B------:R-:W-:-:S04]  /*0390*/  ISETP.GE.AND P0, PT, R3, UR6, PT ;  /* 0x0000000603007c0c */ /* 0x000fc8000bf06270 */
[----:B------:R1:W-:Y:S01]  /*03a0*/  STG.E desc[UR4][R4.64], R0 ;  /* 0x0000000004007986 */ /* 0x0003e2000c101904 */
[----:B------:R-:W-:-:S05]  /*03b0*/  IMAD.WIDE R6, R2, 0x4, R4 ;  /* 0x0000000402067825 */ /* 0x000fca00078e0204 */
[----:B------:R1:W-:Y:S01]  /*03c0*/  STG.E desc[UR4][R6.64], R0 ;  /* 0x0000000006007986 */ /* 0x0003e2000c101904 */
[----:B------:R-:W-:-:S05]  /*03d0*/  IMAD.WIDE R8, R2, 0x4, R6 ;  /* 0x0000000402087825 */ /* 0x000fca00078e0206 */
[----:B------:R1:W-:Y:S01]  /*03e0*/  STG.E desc[UR4][R8.64], R0 ;  /* 0x0000000008007986 */ /* 0x0003e2000c101904 */
[----:B------:R-:W-:Y:S05]  /*03f0*/  @!P0 BRA `(.L_x_21) ;  /* 0xfffffffc00d48947 */ /* 0x000fea000383ffff */
[----:B------:R-:W-:Y:S05]  /*0400*/  EXIT ;  /* 0x000000000000794d */ /* 0x000fea0003800000 */
.L_x_22:
        /* <DEDUP_REMOVED lines=15> */
.L_x_42:


//--------------------- .text._Z6osszegiPfS_      --------------------------
	.section	.text._Z6osszegiPfS_,"ax",@progbits
	.align	128
        .global         _Z6osszegiPfS_
        .type           _Z6osszegiPfS_,@function
        .size           _Z6osszegiPfS_,(.L_x_43 - _Z6osszegiPfS_)
        .other          _Z6osszegiPfS_,@"STO_CUDA_ENTRY STV_DEFAULT"
_Z6osszegiPfS_:
.text._Z6osszegiPfS_:
        /* <DEDUP_REMOVED lines=11> */
[C---:B------:R-:W-:Y:S01]  /*00b0*/  IMAD.IADD R2, R0.reuse, 0x1, R3 ;  /* 0x0000000100027824 */ /* 0x040fe200078e0203 */
[----:B------:R-:W-:Y:S01]  /*00c0*/  IADD3 R9, PT, PT, RZ, -R0, RZ ;  /* 0x80000000ff097210 */ /* 0x000fe20007ffe0ff */
[----:B------:R-:W1:Y:S01]  /*00d0*/  LDCU.64 UR4, c[0x0][0x358] ;  /* 0x00006b00ff0477ac */ /* 0x000e620008000a00 */
[----:B------:R-:W-:Y:S01]  /*00e0*/  ISETP.NE.U32.AND P2, PT, R0, RZ, PT ;  /* 0x000000ff0000720c */ /* 0x000fe20003f45070 */
[----:B------:R-:W-:Y:S01]  /*00f0*/  BSSY.RECONVERGENT B0, `(.L_x_23) ;  /* 0x0000028000007945 */ /* 0x000fe20003800200 */
[C---:B------:R-:W-:Y:S02]  /*0100*/  ISETP.GE.AND P0, PT, R2.reuse, UR6, PT ;  /* 0x0000000602007c0c */ /* 0x040fe4000bf06270 */
[----:B------:R-:W-:Y:S02]  /*0110*/  VIMNMX R7, PT, PT, R2, UR6, !PT ;  /* 0x0000000602077c48 */ /* 0x000fe4000ffe0100 */
[----:B------:R-:W-:-:S04]  /*0120*/  SEL R6, RZ, 0x1, P0 ;  /* 0x00000001ff067807 */ /* 0x000fc80000000000 */
[----:B------:R-:W-:Y:S01]  /*0130*/  IADD3 R7, PT, PT, R7, -R2, -R6 ;  /* 0x8000000207077210 */ /* 0x000fe20007ffe806 */
[----:B0-----:R-:W0:Y:S02]  /*0140*/  MUFU.RCP R8, R8 ;  /* 0x0000000800087308 */ /* 0x001e240000001000 */
[----:B0-----:R-:W-:-:S06]  /*0150*/  IADD3 R4, PT, PT, R8, 0xffffffe, RZ ;  /* 0x0ffffffe08047810 */ /* 0x001fcc0007ffe0ff */
[----:B------:R0:W2:Y:S02]  /*0160*/  F2I.FTZ.U32.TRUNC.NTZ R5, R4 ;  /* 0x0000000400057305 */ /* 0x0000a4000021f000 */
[----:B0-----:R-:W-:Y:S02]  /*0170*/  HFMA2 R4, -RZ, RZ, 0, 0 ;  /* 0x00000000ff047431 */ /* 0x001fe400000001ff */
[----:B--2---:R-:W-:-:S04]  /*0180*/  IMAD R9, R9, R5, RZ ;  /* 0x0000000509097224 */ /* 0x004fc800078e02ff */
[----:B------:R-:W-:-:S06]  /*0190*/  IMAD.HI.U32 R8, R5, R9, R4 ;  /* 0x0000000905087227 */ /* 0x000fcc00078e0004 */
[----:B------:R-:W-:-:S05]  /*01a0*/  IMAD.HI.U32 R5, R8, R7, RZ ;  /* 0x0000000708057227 */ /* 0x000fca00078e00ff */
[----:B------:R-:W-:-:S05]  /*01b0*/  IADD3 R2, PT, PT, -R5, RZ, RZ ;  /* 0x000000ff05027210 */ /* 0x000fca0007ffe1ff */
[----:B------:R-:W-:-:S05]  /*01c0*/  IMAD R7, R0, R2, R7 ;  /* 0x0000000200077224 */ /* 0x000fca00078e0207 */
[----:B------:R-:W-:-:S13]  /*01d0*/  ISETP.GE.U32.AND P0, PT, R7, R0, PT ;  /* 0x000000000700720c */ /* 0x000fda0003f06070 */
[----:B------:R-:W-:Y:S01]  /*01e0*/  @P0 IMAD.IADD R7, R7, 0x1, -R0 ;  /* 0x0000000107070824 */ /* 0x000fe200078e0a00 */
[----:B------:R-:W-:-:S04]  /*01f0*/  @P0 IADD3 R5, PT, PT, R5, 0x1, RZ ;  /* 0x0000000105050810 */ /* 0x000fc80007ffe0ff */
        /* <DEDUP_REMOVED lines=10> */
[----:B------:R-:W-:-:S03]  /*02a0*/  LOP3.LUT R2, R2, 0x3, RZ, 0xc0, !PT ;  /* 0x0000000302027812 */ /* 0x000fc600078ec0ff */
[----:B------:R-:W1:Y:S01]  /*02b0*/  LDC.64 R10, c[0x0][0x388] ;  /* 0x0000e200ff0a7b82 */ /* 0x000e620000000a00 */
[----:B------:R-:W-:-:S07]  /*02c0*/  IADD3 R2, PT, PT, -R2, RZ, RZ ;  /* 0x000000ff02027210 */ /* 0x000fce0007ffe1ff */
.L_x_25:
[----:B-1----:R-:W-:-:S04]  /*02d0*/  IMAD.WIDE R6, R3, 0x4, R10 ;  /* 0x0000000403067825 */ /* 0x002fc800078e020a */
[----:B0-2---:R-:W-:Y:S02]  /*02e0*/  IMAD.WIDE R4, R3, 0x4, R8 ;  /* 0x0000000403047825 */ /* 0x005fe400078e0208 */
[----:B------:R-:W2:Y:S04]  /*02f0*/  LDG.E R6, desc[UR4][R6.64] ;  /* 0x0000000406067981 */ /* 0x000ea8000c1e1900 */
[----:B------:R-:W2:Y:S01]  /*0300*/  LDG.E R13, desc[UR4][R4.64] ;  /* 0x00000004040d7981 */ /* 0x000ea2000c1e1900 */
[----:B------:R-:W-:Y:S01]  /*0310*/  VIADD R2, R2, 0x1 ;  /* 0x0000000102027836 */ /* 0x000fe20000000000 */
[----:B------:R-:W-:-:S04]  /*0320*/  IADD3 R3, PT, PT, R0, R3, RZ ;  /* 0x0000000300037210 */ /* 0x000fc80007ffe0ff */
[----:B------:R-:W-:Y:S01]  /*0330*/  ISETP.NE.AND P0, PT, R2, RZ, PT ;  /* 0x000000ff0200720c */ /* 0x000fe20003f05270 */
[----:B--2---:R-:W-:-:S05]  /*0340*/  FADD R13, R6, R13 ;  /* 0x0000000d060d7221 */ /* 0x004fca0000000000 */
[----:B------:R2:W-:Y:S07]  /*0350*/  STG.E desc[UR4][R4.64], R13 ;  /* 0x0000000d04007986 */ /* 0x0005ee000c101904 */
[----:B------:R-:W-:Y:S05]  /*0360*/  @P0 BRA `(.L_x_25) ;  /* 0xfffffffc00d80947 */ /* 0x000fea000383ffff */
.L_x_24:
[----:B------:R-:W-:Y:S05]  /*0370*/  BSYNC.RECONVERGENT B0 ;  /* 0x0000000000007941 */ /* 0x000fea0003800200 */
.L_x_23:
[----:B------:R-:W-:Y:S05]  /*0380*/  @!P1 EXIT ;  /* 0x000000000000994d */ /* 0x000fea0003800000 */
.L_x_26:
[----:B-12---:R-:W0:Y:S08]  /*0390*/  LDC.64 R4, c[0x0][0x388] ;  /* 0x0000e200ff047b82 */ /* 0x006e300000000a00 */
[----:B------:R-:W1:Y:S01]  /*03a0*/  LDC.64 R6, c[0x0][0x390] ;  /* 0x0000e400ff067b82 */ /* 0x000e620000000a00 */
[----:B0-----:R-:W-:-:S05]  /*03b0*/  IMAD.WIDE R12, R3, 0x4, R4 ;  /* 0x00000004030c7825 */ /* 0x001fca00078e0204 */
[----:B------:R-:W2:Y:S01]  /*03c0*/  LDG.E R2, desc[UR4][R12.64] ;  /* 0x000000040c027981 */ /* 0x000ea2000c1e1900 */
[----:B-1----:R-:W-:-:S05]  /*03d0*/  IMAD.WIDE R14, R3, 0x4, R6 ;  /* 0x00000004030e7825 */ /* 0x002fca00078e0206 */
[----:B------:R-:W2:Y:S01]  /*03e0*/  LDG.E R5, desc[UR4][R14.64] ;  /* 0x000000040e057981 */ /* 0x000ea2000c1e1900 */
[----:B------:R-:W-:-:S04]  /*03f0*/  IMAD.WIDE R6, R0, 0x4, R14 ;  /* 0x0000000400067825 */ /* 0x000fc800078e020e */
[----:B--2---:R-:W-:Y:S01]  /*0400*/  FADD R17, R2, R5 ;  /* 0x0000000502117221 */ /* 0x004fe20000000000 */
[----:B------:R-:W-:-:S04]  /*0410*/  IMAD.WIDE R4, R0, 0x4, R12 ;  /* 0x0000000400047825 */ /* 0x000fc800078e020c */
[----:B------:R0:W-:Y:S04]  /*0420*/  STG.E desc[UR4][R14.64], R17 ;  /* 0x000000110e007986 */ /* 0x0001e8000c101904 */
[----:B------:R-:W2:Y:S04]  /*0430*/  LDG.E R2, desc[UR4][R4.64] ;  /* 0x0000000404027981 */ /* 0x000ea8000c1e1900 */
[----:B------:R-:W2:Y:S01]  /*0440*/  LDG.E R9, desc[UR4][R6.64] ;  /* 0x0000000406097981 */ /* 0x000ea2000c1e1900 */
[----:B------:R-:W-:-:S04]  /*0450*/  IMAD.WIDE R10, R0, 0x4, R6 ;  /* 0x00000004000a7825 */ /* 0x000fc800078e0206 */
[----:B--2---:R-:W-:Y:S01]  /*0460*/  FADD R19, R2, R9 ;  /* 0x0000000902137221 */ /* 0x004fe20000000000 */
[----:B------:R-:W-:-:S04]  /*0470*/  IMAD.WIDE R8, R0, 0x4, R4 ;  /* 0x0000000400087825 */ /* 0x000fc800078e0204 */
[----:B------:R1:W-:Y:S04]  /*0480*/  STG.E desc[UR4][R6.64], R19 ;  /* 0x0000001306007986 */ /* 0x0003e8000c101904 */
[----:B------:R-:W2:Y:S04]  /*0490*/  LDG.E R2, desc[UR4][R8.64] ;  /* 0x0000000408027981 */ /* 0x000ea8000c1e1900 */
[----:B------:R-:W2:Y:S01]  /*04a0*/  LDG.E R13, desc[UR4][R10.64] ;  /* 0x000000040a0d7981 */ /* 0x000ea2000c1e1900 */
[----:B0-----:R-:W-:-:S04]  /*04b0*/  IMAD.WIDE R14, R0, 0x4, R10 ;  /* 0x00000004000e7825 */ /* 0x001fc800078e020a */
[----:B--2---:R-:W-:Y:S01]  /*04c0*/  FADD R21, R2, R13 ;  /* 0x0000000d02157221 */ /* 0x004fe20000000000 */
[----:B------:R-:W-:-:S04]  /*04d0*/  IMAD.WIDE R12, R0, 0x4, R8 ;  /* 0x00000004000c7825 */ /* 0x000fc800078e0208 */
[----:B------:R1:W-:Y:S04]  /*04e0*/  STG.E desc[UR4][R10.64], R21 ;  /* 0x000000150a007986 */ /* 0x0003e8000c101904 */
[----:B------:R-:W2:Y:S04]  /*04f0*/  LDG.E R12, desc[UR4][R12.64] ;  /* 0x000000040c0c7981 */ /* 0x000ea8000c1e1900 */
[----:B------:R-:W2:Y:S01]  /*0500*/  LDG.E R5, desc[UR4][R14.64] ;  /* 0x000000040e057981 */ /* 0x000ea2000c1e1900 */
[----:B------:R-:W-:-:S04]  /*0510*/  LEA R3, R0, R3, 0x2 ;  /* 0x0000000300037211 */ /* 0x000fc800078e10ff */
[----:B------:R-:W-:Y:S01]  /*0520*/  ISETP.GE.AND P0, PT, R3, UR6, PT ;  /* 0x0000000603007c0c */ /* 0x000fe2000bf06270 */
[----:B--2---:R-:W-:-:S05]  /*0530*/  FADD R5, R12, R5 ;  /* 0x000000050c057221 */ /* 0x004fca0000000000 */
[----:B------:R1:W-:Y:S07]  /*0540*/  STG.E desc[UR4][R14.64], R5 ;  /* 0x000000050e007986 */ /* 0x0003ee000c101904 */
[----:B------:R-:W-:Y:S05]  /*0550*/  @!P0 BRA `(.L_x_26) ;  /* 0xfffffffc008c8947 */ /* 0x000fea000383ffff */
[----:B------:R-:W-:Y:S05]  /*0560*/  EXIT ;  /* 0x000000000000794d */ /* 0x000fea0003800000 */
.L_x_27:
        /* <DEDUP_REMOVED lines=9> */
.L_x_43:


//--------------------- .text._Z4initifPf         --------------------------
	.section	.text._Z4initifPf,"ax",@progbits
	.align	128
        .global         _Z4initifPf
        .type           _Z4initifPf,@function
        .size           _Z4initifPf,(.L_x_44 - _Z4initifPf)
        .other          _Z4initifPf,@"STO_CUDA_ENTRY STV_DEFAULT"
_Z4initifPf:
.text._Z4initifPf:
        /* <DEDUP_REMOVED lines=40> */
[----:B------:R-:W0:Y:S01]  /*0280*/  LDC R9, c[0x0][0x384] ;  /* 0x0000e100ff097b82 */ /* 0x000e220000000800 */
[----:B------:R-:W-:-:S04]  /*0290*/  IADD3 R2, PT, PT, R2, 0x1, RZ ;  /* 0x0000000102027810 */ /* 0x000fc80007ffe0ff */
[----:B------:R-:W-:-:S03]  /*02a0*/  LOP3.LUT R2, R2, 0x3, RZ, 0xc0, !PT ;  /* 0x0000000302027812 */ /* 0x000fc600078ec0ff */
[----:B------:R-:W1:Y:S02]  /*02b0*/  LDC.64 R6, c[0x0][0x388] ;  /* 0x0000e200ff067b82 */ /* 0x000e640000000a00 */
[----:B------:R-:W-:-:S07]  /*02c0*/  IMAD.MOV R2, RZ, RZ, -R2 ;  /* 0x000000ffff027224 */ /* 0x000fce00078e0a02 */
.L_x_30:
[----:B-1----:R-:W-:Y:S01]  /*02d0*/  IMAD.WIDE R4, R3, 0x4, R6 ;  /* 0x0000000403047825 */ /* 0x002fe200078e0206 */
[----:B------:R-:W-:-:S03]  /*02e0*/  IADD3 R2, PT, PT, R2, 0x1, RZ ;  /* 0x0000000102027810 */ /* 0x000fc60007ffe0ff */
[----:B------:R-:W-:Y:S01]  /*02f0*/  IMAD.IADD R3, R0, 0x1, R3 ;  /* 0x0000000100037824 */ /* 0x000fe200078e0203 */
[----:B0-----:R2:W-:Y:S01]  /*0300*/  STG.E desc[UR4][R4.64], R9 ;  /* 0x0000000904007986 */ /* 0x0015e2000c101904 */
[----:B------:R-:W-:-:S13]  /*0310*/  ISETP.NE.AND P0, PT, R2, RZ, PT ;  /* 0x000000ff0200720c */ /* 0x000fda0003f05270 */
[----:B--2---:R-:W-:Y:S05]  /*0320*/  @P0 BRA `(.L_x_30) ;  /* 0xfffffffc00e80947 */ /* 0x004fea000383ffff */
.L_x_29:
[----:B------:R-:W-:Y:S05]  /*0330*/  BSYNC.RECONVERGENT B0 ;  /* 0x0000000000007941 */ /* 0x000fea0003800200 */
.L_x_28:
[----:B------:R-:W-:Y:S05]  /*0340*/  @!P1 EXIT ;  /* 0x000000000000994d */ /* 0x000fea0003800000 */
[----:B------:R-:W0:Y:S08]  /*0350*/  LDC R15, c[0x0][0x384] ;  /* 0x0000e100ff0f7b82 */ /* 0x000e300000000800 */
[----:B------:R-:W1:Y:S02]  /*0360*/  LDC.64 R10, c[0x0][0x388] ;  /* 0x0000e200ff0a7b82 */ /* 0x000e640000000a00 */
.L_x_31:
[----:B-12---:R-:W-:Y:S01]  /*0370*/  IMAD.WIDE R12, R3, 0x4, R10 ;  /* 0x00000004030c7825 */ /* 0x006fe200078e020a */
[----:B------:R-:W-:-:S04]  /*0380*/  LEA R3, R0, R3, 0x2 ;  /* 0x0000000300037211 */ /* 0x000fc800078e10ff */
[----:B0-----:R2:W-:Y:S01]  /*0390*/  STG.E desc[UR4][R12.64], R15 ;  /* 0x0000000f0c007986 */ /* 0x0015e2000c101904 */
        /* <DEDUP_REMOVED lines=9> */
.L_x_32:
        /* <DEDUP_REMOVED lines=13> */
.L_x_44:


//--------------------- .text._Z3addiffPfS_S_     --------------------------
	.section	.text._Z3addiffPfS_S_,"ax",@progbits
	.align	128
        .global         _Z3addiffPfS_S_
        .type           _Z3addiffPfS_S_,@function
        .size           _Z3addiffPfS_S_,(.L_x_45 - _Z3addiffPfS_S_)
        .other          _Z3addiffPfS_S_,@"STO_CUDA_ENTRY STV_DEFAULT"
_Z3addiffPfS_S_:
.text._Z3addiffPfS_S_:
        /* <DEDUP_REMOVED lines=11> */
[----:B------:R-:W-:Y:S01]  /*00b0*/  IADD3 R4, PT, PT, R0, R9, RZ ;  /* 0x0000000900047210 */ /* 0x000fe20007ffe0ff */
[----:B------:R-:W1:Y:S01]  /*00c0*/  LDCU.64 UR4, c[0x0][0x358] ;  /* 0x00006b00ff0477ac */ /* 0x000e620008000a00 */
[----:B------:R-:W-:Y:S01]  /*00d0*/  IADD3 R7, PT, PT, RZ, -R0, RZ ;  /* 0x80000000ff077210 */ /* 0x000fe20007ffe0ff */
[----:B------:R-:W-:Y:S01]  /*00e0*/  BSSY.RECONVERGENT B0, `(.L_x_33) ;  /* 0x0000033000007945 */ /* 0x000fe20003800200 */
[C---:B------:R-:W-:Y:S01]  /*00f0*/  ISETP.GE.AND P0, PT, R4.reuse, UR6, PT ;  /* 0x0000000604007c0c */ /* 0x040fe2000bf06270 */
[----:B------:R-:W2:Y:S01]  /*0100*/  LDCU UR9, c[0x0][0x388] ;  /* 0x00007100ff0977ac */ /* 0x000ea20008000800 */
[----:B------:R-:W-:Y:S02]  /*0110*/  VIMNMX R5, PT, PT, R4, UR6, !PT ;  /* 0x0000000604057c48 */ /* 0x000fe4000ffe0100 */
[----:B------:R-:W-:Y:S01]  /*0120*/  SEL R8, RZ, 0x1, P0 ;  /* 0x00000001ff087807 */ /* 0x000fe20000000000 */
[----:B------:R-:W3:Y:S01]  /*0130*/  LDCU UR10, c[0x0][0x384] ;  /* 0x00007080ff0a77ac */ /* 0x000ee20008000800 */
[----:B------:R-:W-:-:S02]  /*0140*/  ISETP.NE.U32.AND P2, PT, R0, RZ, PT ;  /* 0x000000ff0000720c */ /* 0x000fc40003f45070 */
[----:B------:R-:W-:Y:S01]  /*0150*/  IADD3 R5, PT, PT, R5, -R4, -R8 ;  /* 0x8000000405057210 */ /* 0x000fe20007ffe808 */
[----:B------:R-:W4:Y:S01]  /*0160*/  LDCU UR7, c[0x0][0x388] ;  /* 0x00007100ff0777ac */ /* 0x000f220008000800 */
[----:B0-----:R-:W0:Y:S01]  /*0170*/  MUFU.RCP R6, R6 ;  /* 0x0000000600067308 */ /* 0x001e220000001000 */
[----:B------:R-:W1:Y:S01]  /*0180*/  LDCU UR8, c[0x0][0x384] ;  /* 0x00007080ff0877ac */ /* 0x000e620008000800 */
[----:B0-----:R-:W-:-:S06]  /*0190*/  IADD3 R2, PT, PT, R6, 0xffffffe, RZ ;  /* 0x0ffffffe06027810 */ /* 0x001fcc0007ffe0ff */
[----:B------:R0:W5:Y:S02]  /*01a0*/  F2I.FTZ.U32.TRUNC.NTZ R3, R2 ;  /* 0x0000000200037305 */ /* 0x000164000021f000 */
[----:B0-----:R-:W-:Y:S02]  /*01b0*/  HFMA2 R2, -RZ, RZ, 0, 0 ;  /* 0x00000000ff027431 */ /* 0x001fe400000001ff */
[----:B-----5:R-:W-:-:S04]  /*01c0*/  IMAD R7, R7, R3, RZ ;  /* 0x0000000307077224 */ /* 0x020fc800078e02ff */
[----:B------:R-:W-:-:S06]  /*01d0*/  IMAD.HI.U32 R6, R3, R7, R2 ;  /* 0x0000000703067227 */ /* 0x000fcc00078e0002 */
[----:B------:R-:W-:Y:S02]  /*01e0*/  IMAD.HI.U32 R11, R6, R5, RZ ;  /* 0x00000005060b7227 */ /* 0x000fe400078e00ff */
[----:B------:R-:W0:Y:S03]  /*01f0*/  LDC.64 R6, c[0x0][0x390] ;  /* 0x0000e400ff067b82 */ /* 0x000e260000000a00 */
[----:B------:R-:W-:-:S05]  /*0200*/  IADD3 R2, PT, PT, -R11, RZ, RZ ;  /* 0x000000ff0b027210 */ /* 0x000fca0007ffe1ff */
[----:B------:R-:W-:Y:S02]  /*0210*/  IMAD R5, R0, R2, R5 ;  /* 0x0000000200057224 */ /* 0x000fe400078e0205 */
[----:B------:R-:W0:Y:S03]  /*0220*/  LDC.64 R2, c[0x0][0x398] ;  /* 0x0000e600ff027b82 */ /* 0x000e260000000a00 */
[----:B------:R-:W-:-:S13]  /*0230*/  ISETP.GE.U32.AND P0, PT, R5, R0, PT ;  /* 0x000000000500720c */ /* 0x000fda0003f06070 */
[----:B------:R-:W-:Y:S02]  /*0240*/  @P0 IADD3 R5, PT, PT, -R0, R5, RZ ;  /* 0x0000000500050210 */ /* 0x000fe40007ffe1ff */
[----:B------:R-:W-:Y:S02]  /*0250*/  @P0 IADD3 R11, PT, PT, R11, 0x1, RZ ;  /* 0x000000010b0b0810 */ /* 0x000fe40007ffe0ff */
[----:B------:R-:W-:Y:S02]  /*0260*/  ISETP.GE.U32.AND P1, PT, R5, R0, PT ;  /* 0x000000000500720c */ /* 0x000fe40003f26070 */
[----:B------:R-:W0:Y:S11]  /*0270*/  LDC.64 R4, c[0x0][0x3a0] ;  /* 0x0000e800ff047b82 */ /* 0x000e360000000a00 */
[----:B------:R-:W-:-:S02]  /*0280*/  @P1 IADD3 R11, PT, PT, R11, 0x1, RZ ;  /* 0x000000010b0b1810 */ /* 0x000fc40007ffe0ff */
[----:B------:R-:W-:-:S04]  /*0290*/  @!P2 LOP3.LUT R11, RZ, R0, RZ, 0x33, !PT ;  /* 0x00000000ff0ba212 */ /* 0x000fc800078e33ff */
[----:B------:R-:W-:-:S04]  /*02a0*/  IADD3 R8, PT, PT, R8, R11, RZ ;  /* 0x0000000b08087210 */ /* 0x000fc80007ffe0ff */
[C---:B------:R-:W-:Y:S02]  /*02b0*/  LOP3.LUT R10, R8.reuse, 0x3, RZ, 0xc0, !PT ;  /* 0x00000003080a7812 */ /* 0x040fe400078ec0ff */
[----:B------:R-:W-:Y:S02]  /*02c0*/  ISETP.GE.U32.AND P1, PT, R8, 0x3, PT ;  /* 0x000000030800780c */ /* 0x000fe40003f26070 */
[----:B------:R-:W-:-:S13]  /*02d0*/  ISETP.NE.AND P0, PT, R10, 0x3, PT ;  /* 0x000000030a00780c */ /* 0x000fda0003f05270 */
[----:B-1234-:R-:W-:Y:S05]  /*02e0*/  @!P0 BRA `(.L_x_34) ;  /* 0x0000000000488947 */ /* 0x01efea0003800000 */
[----:B------:R-:W1:Y:S01]  /*02f0*/  LDC.64 R10, c[0x0][0x3a0] ;  /* 0x0000e800ff0a7b82 */ /* 0x000e620000000a00 */
[----:B------:R-:W-:-:S04]  /*0300*/  IADD3 R8, PT, PT, R8, 0x1, RZ ;  /* 0x0000000108087810 */ /* 0x000fc80007ffe0ff */
[----:B------:R-:W-:-:S03]  /*0310*/  LOP3.LUT R8, R8, 0x3, RZ, 0xc0, !PT ;  /* 0x0000000308087812 */ /* 0x000fc600078ec0ff */
[----:B------:R-:W2:Y:S01]  /*0320*/  LDC.64 R12, c[0x0][0x390] ;  /* 0x0000e400ff0c7b82 */ /* 0x000ea20000000a00 */
[----:B------:R-:W-:-:S07]  /*0330*/  IADD3 R8, PT, PT, -R8, RZ, RZ ;  /* 0x000000ff08087210 */ /* 0x000fce0007ffe1ff */
[----:B------:R-:W3:Y:S02]  /*0340*/  LDC.64 R14, c[0x0][0x398] ;  /* 0x0000e600ff0e7b82 */ /* 0x000ee40000000a00 */
.L_x_35:
[----:B---3--:R-:W-:-:S04]  /*0350*/  IMAD.WIDE R18, R9, 0x4, R14 ;  /* 0x0000000409127825 */ /* 0x008fc800078e020e */
[C---:B--2---:R-:W-:Y:S02]  /*0360*/  IMAD.WIDE R20, R9.reuse, 0x4, R12 ;  /* 0x0000000409147825 */ /* 0x044fe400078e020c */
[----:B------:R-:W2:Y:S04]  /*0370*/  LDG.E R18, desc[UR4][R18.64] ;  /* 0x0000000412127981 */ /* 0x000ea8000c1e1900 */
[----:B------:R-:W3:Y:S01]  /*0380*/  LDG.E R20, desc[UR4][R20.64] ;  /* 0x0000000414147981 */ /* 0x000ee2000c1e1900 */
[----:B-1--4-:R-:W-:Y:S01]  /*0390*/  IMAD.WIDE R16, R9, 0x4, R10 ;  /* 0x0000000409107825 */ /* 0x012fe200078e020a */
[----:B------:R-:W-:Y:S02]  /*03a0*/  IADD3 R8, PT, PT, R8, 0x1, RZ ;  /* 0x0000000108087810 */ /* 0x000fe40007ffe0ff */
[----:B------:R-:W-:-:S02]  /*03b0*/  IADD3 R9, PT, PT, R0, R9, RZ ;  /* 0x0000000900097210 */ /* 0x000fc40007ffe0ff */
[----:B------:R-:W-:Y:S01]  /*03c0*/  ISETP.NE.AND P0, PT, R8, RZ, PT ;  /* 0x000000ff0800720c */ /* 0x000fe20003f05270 */
[----:B--2---:R-:W-:-:S04]  /*03d0*/  FMUL R23, R18, UR7 ;  /* 0x0000000712177c20 */ /* 0x004fc80008400000 */
[----:B---3--:R-:W-:-:S05]  /*03e0*/  FFMA R23, R20, UR8, R23 ;  /* 0x0000000814177c23 */ /* 0x008fca0008000017 */
[----:B------:R4:W-:Y:S03]  /*03f0*/  STG.E desc[UR4][R16.64], R23 ;  /* 0x0000001710007986 */ /* 0x0009e6000c101904 */
[----:B------:R-:W-:Y:S05]  /*0400*/  @P0 BRA `(.L_x_35) ;  /* 0xfffffffc00d00947 */ /* 0x000fea000383ffff */
.L_x_34:
[----:B------:R-:W-:Y:S05]  /*0410*/  BSYNC.RECONVERGENT B0 ;  /* 0x0000000000007941 */ /* 0x000fea0003800200 */
.L_x_33:
[----:B------:R-:W-:Y:S05]  /*0420*/  @!P1 EXIT ;  /* 0x000000000000994d */ /* 0x000fea0003800000 */
.L_x_36:
[----:B0-2-4-:R-:W-:-:S04]  /*0430*/  IMAD.WIDE R16, R9, 0x4, R2 ;  /* 0x0000000409107825 */ /* 0x015fc800078e0202 */
[----:B------:R-:W-:Y:S01]  /*0440*/  IMAD.WIDE R18, R9, 0x4, R6 ;  /* 0x0000000409127825 */ /* 0x000fe200078e0206 */
[----:B------:R-:W2:Y:S04]  /*0450*/  LDG.E R10, desc[UR4][R16.64] ;  /* 0x00000004100a7981 */ /* 0x000ea8000c1e1900 */
[----:B------:R-:W3:Y:S01]  /*0460*/  LDG.E R8, desc[UR4][R18.64] ;  /* 0x0000000412087981 */ /* 0x000ee2000c1e1900 */
[----:B------:R-:W-:-:S04]  /*0470*/  IMAD.WIDE R14, R0, 0x4, R16 ;  /* 0x00000004000e7825 */ /* 0x000fc800078e0210 */
[----:B--2---:R-:W-:Y:S01]  /*0480*/  FMUL R13, R10, UR9 ;  /* 0x000000090a0d7c20 */ /* 0x004fe20008400000 */
[----:B------:R-:W-:-:S04]  /*0490*/  IMAD.WIDE R10, R9, 0x4, R4 ;  /* 0x00000004090a7825 */ /* 0x000fc800078e0204 */
[----:B---3--:R-:W-:Y:S01]  /*04a0*/  FFMA R23, R8, UR10, R13 ;  /* 0x0000000a08177c23 */ /* 0x008fe2000800000d */
[----:B------:R-:W-:-:S04]  /*04b0*/  IMAD.WIDE R12, R0, 0x4, R18 ;  /* 0x00000004000c7825 */ /* 0x000fc800078e0212 */
[----:B------:R0:W-:Y:S04]  /*04c0*/  STG.E desc[UR4][R10.64], R23 ;  /* 0x000000170a007986 */ /* 0x0001e8000c101904 */
[----:B------:R-:W2:Y:S04]  /*04d0*/  LDG.E R20, desc[UR4][R14.64] ;  /* 0x000000040e147981 */ /* 0x000ea8000c1e1900 */
[----:B------:R-:W3:Y:S01]  /*04e0*/  LDG.E R8, desc[UR4][R12.64] ;  /* 0x000000040c087981 */ /* 0x000ee2000c1e1900 */
[----:B------:R-:W-:-:S04]  /*04f0*/  IMAD.WIDE R16, R0, 0x4, R10 ;  /* 0x0000000400107825 */ /* 0x000fc800078e020a */
[----:B------:R-:W-:-:S04]  /*0500*/  IMAD.WIDE R18, R0, 0x4, R12 ;  /* 0x0000000400127825 */ /* 0x000fc800078e020c */
[----:B--2---:R-:W-:-:S04]  /*0510*/  FMUL R21, R20, UR9 ;  /* 0x0000000914157c20 */ /* 0x004fc80008400000 */
[----:B---3--:R-:W-:Y:S01]  /*0520*/  FFMA R25, R8, UR10, R21 ;  /* 0x0000000a08197c23 */ /* 0x008fe20008000015 */
[----:B------:R-:W-:-:S04]  /*0530*/  IMAD.WIDE R20, R0, 0x4, R14 ;  /* 0x0000000400147825 */ /* 0x000fc800078e020e */
[----:B------:R1:W-:Y:S04]  /*0540*/  STG.E desc[UR4][R16.64], R25 ;  /* 0x0000001910007986 */ /* 0x0003e8000c101904 */
[----:B------:R-:W2:Y:S04]  /*0550*/  LDG.E R22, desc[UR4][R20.64] ;  /* 0x0000000414167981 */ /* 0x000ea8000c1e1900 */
[----:B------:R-:W3:Y:S01]  /*0560*/  LDG.E R8, desc[UR4][R18.64] ;  /* 0x0000000412087981 */ /* 0x000ee2000c1e1900 */
[----:B0-----:R-:W-:-:S04]  /*0570*/  IMAD.WIDE R10, R0, 0x4, R16 ;  /* 0x00000004000a7825 */ /* 0x001fc800078e0210 */
[----:B------:R-:W-:-:S04]  /*0580*/  IMAD.WIDE R14, R0, 0x4, R20 ;  /* 0x00000004000e7825 */ /* 0x000fc800078e0214 */
[----:B------:R-:W-:-:S04]  /*0590*/  IMAD.WIDE R12, R0, 0x4, R18 ;  /* 0x00000004000c7825 */ /* 0x000fc800078e0212 */
[----:B--2---:R-:W-:-:S04]  /*05a0*/  FMUL R23, R22, UR9 ;  /* 0x0000000916177c20 */ /* 0x004fc80008400000 */
[----:B---3--:R-:W-:-:S05]  /*05b0*/  FFMA R23, R8, UR10, R23 ;  /* 0x0000000a08177c23 */ /* 0x008fca0008000017 */
[----:B------:R2:W-:Y:S04]  /*05c0*/  STG.E desc[UR4][R10.64], R23 ;  /* 0x000000170a007986 */ /* 0x0005e8000c101904 */
[----:B------:R-:W3:Y:S04]  /*05d0*/  LDG.E R14, desc[UR4][R14.64] ;  /* 0x000000040e0e7981 */ /* 0x000ee8000c1e1900 */
[----:B------:R-:W4:Y:S01]  /*05e0*/  LDG.E R12, desc[UR4][R12.64] ;  /* 0x000000040c0c7981 */ /* 0x000f22000c1e1900 */
[C---:B-1----:R-:W-:Y:S01]  /*05f0*/  IMAD.WIDE R16, R0.reuse, 0x4, R10 ;  /* 0x0000000400107825 */ /* 0x042fe200078e020a */
[----:B------:R-:W-:-:S04]  /*0600*/  LEA R9, R0, R9, 0x2 ;  /* 0x0000000900097211 */ /* 0x000fc800078e10ff */
[----:B------:R-:W-:Y:S01]  /*0610*/  ISETP.GE.AND P0, PT, R9, UR6, PT ;  /* 0x0000000609007c0c */ /* 0x000fe2000bf06270 */
[----:B---3--:R-:W-:-:S04]  /*0620*/  FMUL R25, R14, UR9 ;  /* 0x000000090e197c20 */ /* 0x008fc80008400000 */
[----:B----4-:R-:W-:-:S05]  /*0630*/  FFMA R25, R12, UR10, R25 ;  /* 0x0000000a0c197c23 */ /* 0x010fca0008000019 */
[----:B------:R2:W-:Y:S03]  /*0640*/  STG.E desc[UR4][R16.64], R25 ;  /* 0x0000001910007986 */ /* 0x0005e6000c101904 */
[----:B------:R-:W-:Y:S05]  /*0650*/  @!P0 BRA `(.L_x_36) ;  /* 0xfffffffc00748947 */ /* 0x000fea000383ffff */
[----:B------:R-:W-:Y:S05]  /*0660*/  EXIT ;  /* 0x000000000000794d */ /* 0x000fea0003800000 */
.L_x_37:
        /* <DEDUP_REMOVED lines=9> */
.L_x_45:


//--------------------- .nv.shared.reserved.0     --------------------------
	.section	.nv.shared.reserved.0,"aw",@nobits
	.weak		__nv_reservedSMEM_offset_0_alias
	.size		__nv_reservedSMEM_offset_0_alias, 0, 64
	.other		__nv_reservedSMEM_offset_0_alias,@"STO_CUDA_RESERVED_SHARED STV_DEFAULT"
__nv_reservedSMEM_offset_0_alias:
	.zero		0
	.zero		64


//--------------------- .nv.constant0._Z3ujEiPfS_S_ --------------------------
	.section	.nv.constant0._Z3ujEiPfS_S_,"a",@progbits
	.sectionflags	@""
	.align	4
.nv.constant0._Z3ujEiPfS_S_:
	.zero		928


//--------------------- .nv.constant0._Z7besoroliiPfPi --------------------------
	.section	.nv.constant0._Z7besoroliiPfPi,"a",@progbits
	.sectionflags	@""
	.align	4
.nv.constant0._Z7besoroliiPfPi:
	.zero		920


//--------------------- .nv.constant0._Z8ciklikusfiPf --------------------------
	.section	.nv.constant0._Z8ciklikusfiPf,"a",@progbits
	.sectionflags	@""
	.align	4
.nv.constant0._Z8ciklikusfiPf:
	.zero		912


//--------------------- .nv.constant0._Z13toltessurusegiiiPiPPf --------------------------
	.section	.nv.constant0._Z13toltessurusegiiiPiPPf,"a",@progbits
	.sectionflags	@""
	.align	4
.nv.constant0._Z13toltessurusegiiiPiPPf:
	.zero		928


//--------------------- .nv.constant0._Z4kiiriPi  --------------------------
	.section	.nv.constant0._Z4kiiriPi,"a",@progbits
	.sectionflags	@""
	.align	4
.nv.constant0._Z4kiiriPi:
	.zero		912


//--------------------- .nv.constant0._Z6osszegiPfS_ --------------------------
	.section	.nv.constant0._Z6osszegiPfS_,"a",@progbits
	.sectionflags	@""
	.align	4
.nv.constant0._Z6osszegiPfS_:
	.zero		920


//--------------------- .nv.constant0._Z4initifPf --------------------------
	.section	.nv.constant0._Z4initifPf,"a",@progbits
	.sectionflags	@""
	.align	4
.nv.constant0._Z4initifPf:
	.zero		912


//--------------------- .nv.constant0._Z3addiffPfS_S_ --------------------------
	.section	.nv.constant0._Z3addiffPfS_S_,"a",@progbits
	.sectionflags	@""
	.align	4
.nv.constant0._Z3addiffPfS_S_:
	.zero		936


//--------------------- SYMBOLS --------------------------

	.type		.nv.reservedSmem.offset0,@object
	.size		.nv.reservedSmem.offset0,0x4
